//
// Generated by NVIDIA NVVM Compiler
//
// Compiler Build ID: CL-36424714
// Cuda compilation tools, release 13.0, V13.0.88
// Based on NVVM 20.0.0
//

.version 9.0
.target sm_100
.address_size 64

	// .globl	_Z34trajectory_resample_warp_optimizedI13__nv_bfloat16EvPKT_PKfS5_PS1_iiii
.extern .shared .align 16 .b8 smem_times[];

.visible .entry _Z34trajectory_resample_warp_optimizedI13__nv_bfloat16EvPKT_PKfS5_PS1_iiii(
	.param .u64 .ptr .align 1 _Z34trajectory_resample_warp_optimizedI13__nv_bfloat16EvPKT_PKfS5_PS1_iiii_param_0,
	.param .u64 .ptr .align 1 _Z34trajectory_resample_warp_optimizedI13__nv_bfloat16EvPKT_PKfS5_PS1_iiii_param_1,
	.param .u64 .ptr .align 1 _Z34trajectory_resample_warp_optimizedI13__nv_bfloat16EvPKT_PKfS5_PS1_iiii_param_2,
	.param .u64 .ptr .align 1 _Z34trajectory_resample_warp_optimizedI13__nv_bfloat16EvPKT_PKfS5_PS1_iiii_param_3,
	.param .u32 _Z34trajectory_resample_warp_optimizedI13__nv_bfloat16EvPKT_PKfS5_PS1_iiii_param_4,
	.param .u32 _Z34trajectory_resample_warp_optimizedI13__nv_bfloat16EvPKT_PKfS5_PS1_iiii_param_5,
	.param .u32 _Z34trajectory_resample_warp_optimizedI13__nv_bfloat16EvPKT_PKfS5_PS1_iiii_param_6,
	.param .u32 _Z34trajectory_resample_warp_optimizedI13__nv_bfloat16EvPKT_PKfS5_PS1_iiii_param_7
)
.maxntid 256
.minnctapersm 2
{
	.reg .pred 	%p<25>;
	.reg .b16 	%rs<7>;
	.reg .b32 	%r<96>;
	.reg .b32 	%f<31>;
	.reg .b64 	%rd<41>;

	ld.param.u64 	%rd12, [_Z34trajectory_resample_warp_optimizedI13__nv_bfloat16EvPKT_PKfS5_PS1_iiii_param_0];
	ld.param.u64 	%rd11, [_Z34trajectory_resample_warp_optimizedI13__nv_bfloat16EvPKT_PKfS5_PS1_iiii_param_1];
	ld.param.u64 	%rd13, [_Z34trajectory_resample_warp_optimizedI13__nv_bfloat16EvPKT_PKfS5_PS1_iiii_param_2];
	ld.param.u64 	%rd14, [_Z34trajectory_resample_warp_optimizedI13__nv_bfloat16EvPKT_PKfS5_PS1_iiii_param_3];
	ld.param.u32 	%r50, [_Z34trajectory_resample_warp_optimizedI13__nv_bfloat16EvPKT_PKfS5_PS1_iiii_param_4];
	ld.param.u32 	%r47, [_Z34trajectory_resample_warp_optimizedI13__nv_bfloat16EvPKT_PKfS5_PS1_iiii_param_5];
	ld.param.u32 	%r48, [_Z34trajectory_resample_warp_optimizedI13__nv_bfloat16EvPKT_PKfS5_PS1_iiii_param_6];
	ld.param.u32 	%r49, [_Z34trajectory_resample_warp_optimizedI13__nv_bfloat16EvPKT_PKfS5_PS1_iiii_param_7];
	cvta.to.global.u64 	%rd1, %rd14;
	cvta.to.global.u64 	%rd2, %rd12;
	cvta.to.global.u64 	%rd3, %rd13;
	mov.u32 	%r1, %tid.x;
	mul.lo.s32 	%r2, %r48, %r50;
	mov.u32 	%r51, %ctaid.x;
	shl.b32 	%r85, %r51, 11;
	setp.ge.s32 	%p1, %r85, %r2;
	@%p1 bra 	$L__BB0_25;
	and.b32  	%r4, %r1, 31;
	mov.u32 	%r5, %ntid.x;
	add.s32 	%r6, %r47, -2;
	mov.u32 	%r52, %nctaid.x;
	shl.b32 	%r7, %r52, 11;
	shl.b32 	%r53, %r1, 3;
	and.b32  	%r8, %r53, 1792;
	cvta.to.global.u64 	%rd4, %rd11;
$L__BB0_2:
	add.s32 	%r10, %r85, %r8;
	setp.ge.s32 	%p2, %r10, %r2;
	@%p2 bra 	$L__BB0_25;
	setp.ge.s32 	%p3, %r1, %r47;
	div.s32 	%r11, %r10, %r48;
	mul.lo.s32 	%r54, %r11, %r48;
	sub.s32 	%r87, %r10, %r54;
	add.s32 	%r55, %r87, 256;
	min.s32 	%r13, %r55, %r48;
	@%p3 bra 	$L__BB0_6;
	mul.lo.s32 	%r14, %r11, %r47;
	mov.u32 	%r86, %r1;
$L__BB0_5:
	add.s32 	%r56, %r86, %r14;
	mul.wide.s32 	%rd15, %r56, 4;
	add.s64 	%rd16, %rd4, %rd15;
	ld.global.nc.f32 	%f7, [%rd16];
	shl.b32 	%r57, %r86, 2;
	mov.u32 	%r58, smem_times;
	add.s32 	%r59, %r58, %r57;
	st.shared.f32 	[%r59], %f7;
	add.s32 	%r86, %r86, %r5;
	setp.lt.s32 	%p4, %r86, %r47;
	@%p4 bra 	$L__BB0_5;
$L__BB0_6:
	setp.lt.s32 	%p5, %r48, 0;
	barrier.sync 	0;
	@%p5 bra 	$L__BB0_24;
	setp.gt.s32 	%p6, %r47, 2;
	mul.lo.s32 	%r18, %r11, %r47;
	@%p6 bra 	$L__BB0_8;
	bra.uni 	$L__BB0_18;
$L__BB0_8:
	add.s32 	%r20, %r87, %r54;
	mul.wide.s32 	%rd29, %r20, 4;
	add.s64 	%rd30, %rd3, %rd29;
	ld.global.nc.f32 	%f1, [%rd30];
	mov.b32 	%r89, 0;
	mov.u32 	%r88, %r6;
$L__BB0_9:
	setp.ne.s32 	%p13, %r4, 0;
	add.s32 	%r69, %r89, %r88;
	add.s32 	%r70, %r69, 1;
	shr.u32 	%r71, %r70, 31;
	add.s32 	%r72, %r70, %r71;
	shr.s32 	%r23, %r72, 1;
	mov.b32 	%r90, 0;
	@%p13 bra 	$L__BB0_11;
	shl.b32 	%r73, %r23, 2;
	mov.u32 	%r74, smem_times;
	add.s32 	%r75, %r74, %r73;
	ld.shared.f32 	%f19, [%r75];
	setp.le.f32 	%p14, %f19, %f1;
	selp.u32 	%r90, 1, 0, %p14;
$L__BB0_11:
	shfl.sync.idx.b32	%r76|%p15, %r90, 0, 31, -1;
	setp.eq.s32 	%p16, %r76, 0;
	add.s32 	%r77, %r23, -1;
	selp.b32 	%r89, %r89, %r23, %p16;
	selp.b32 	%r88, %r77, %r88, %p16;
	setp.lt.s32 	%p17, %r89, %r88;
	@%p17 bra 	$L__BB0_9;
	setp.eq.s32 	%p18, %r4, 0;
	shfl.sync.idx.b32	%r35|%p19, %r89, 0, 31, -1;
	mov.b32 	%r91, 0;
	@%p18 bra 	$L__BB0_13;
	bra.uni 	$L__BB0_14;
$L__BB0_13:
	shl.b32 	%r79, %r35, 2;
	mov.u32 	%r80, smem_times;
	add.s32 	%r81, %r80, %r79;
	ld.shared.f32 	%f20, [%r81+4];
	ld.shared.f32 	%f21, [%r81];
	sub.f32 	%f22, %f20, %f21;
	max.f32 	%f23, %f22, 0f322BCC77;
	sub.f32 	%f24, %f1, %f21;
	div.rn.f32 	%f25, %f24, %f23;
	mov.b32 	%r91, %f25;
$L__BB0_14:
	setp.ge.s32 	%p20, %r1, %r49;
	shfl.sync.idx.b32	%r82|%p21, %r91, 0, 31, -1;
	mov.b32 	%f2, %r82;
	add.s32 	%r83, %r35, %r18;
	mul.lo.s32 	%r30, %r83, %r49;
	mul.lo.s32 	%r31, %r20, %r49;
	@%p20 bra 	$L__BB0_17;
	cvt.s64.s32 	%rd5, %r31;
	add.s32 	%r84, %r30, %r49;
	cvt.s64.s32 	%rd6, %r84;
	cvt.s64.s32 	%rd7, %r30;
	mov.f32 	%f26, 0f3F800000;
	sub.f32 	%f3, %f26, %f2;
	mov.u32 	%r92, %r1;
$L__BB0_16:
	cvt.s64.s32 	%rd31, %r92;
	add.s64 	%rd32, %rd31, %rd7;
	shl.b64 	%rd33, %rd32, 1;
	add.s64 	%rd34, %rd2, %rd33;
	ld.global.nc.u16 	%rs4, [%rd34];
	// begin inline asm
	{ cvt.f32.bf16 %f27, %rs4;}

	// end inline asm
	add.s64 	%rd35, %rd31, %rd6;
	shl.b64 	%rd36, %rd35, 1;
	add.s64 	%rd37, %rd2, %rd36;
	ld.global.nc.u16 	%rs5, [%rd37];
	// begin inline asm
	{ cvt.f32.bf16 %f28, %rs5;}

	// end inline asm
	mul.f32 	%f30, %f3, %f27;
	fma.rn.f32 	%f29, %f2, %f28, %f30;
	// begin inline asm
	{  cvt.rn.bf16.f32 %rs6, %f29;}

	// end inline asm
	add.s64 	%rd38, %rd31, %rd5;
	shl.b64 	%rd39, %rd38, 1;
	add.s64 	%rd40, %rd1, %rd39;
	st.global.u16 	[%rd40], %rs6;
	add.s32 	%r92, %r92, %r5;
	setp.lt.s32 	%p22, %r92, %r49;
	@%p22 bra 	$L__BB0_16;
$L__BB0_17:
	add.s32 	%r87, %r87, 1;
	setp.lt.s32 	%p23, %r87, %r13;
	@%p23 bra 	$L__BB0_8;
	bra.uni 	$L__BB0_24;
$L__BB0_18:
	setp.ne.s32 	%p7, %r4, 0;
	add.s32 	%r37, %r87, %r54;
	mul.wide.s32 	%rd17, %r37, 4;
	add.s64 	%rd18, %rd3, %rd17;
	ld.global.nc.f32 	%f4, [%rd18];
	mov.b32 	%r94, 0;
	shfl.sync.idx.b32	%r38|%p8, %r94, 0, 31, -1;
	@%p7 bra 	$L__BB0_20;
	shl.b32 	%r61, %r38, 2;
	mov.u32 	%r62, smem_times;
	add.s32 	%r63, %r62, %r61;
	ld.shared.f32 	%f8, [%r63+4];
	ld.shared.f32 	%f9, [%r63];
	sub.f32 	%f10, %f8, %f9;
	max.f32 	%f11, %f10, 0f322BCC77;
	sub.f32 	%f12, %f4, %f9;
	div.rn.f32 	%f13, %f12, %f11;
	mov.b32 	%r94, %f13;
$L__BB0_20:
	setp.ge.s32 	%p9, %r1, %r49;
	shfl.sync.idx.b32	%r64|%p10, %r94, 0, 31, -1;
	mov.b32 	%f5, %r64;
	add.s32 	%r65, %r38, %r18;
	mul.lo.s32 	%r41, %r65, %r49;
	mul.lo.s32 	%r42, %r37, %r49;
	@%p9 bra 	$L__BB0_23;
	cvt.s64.s32 	%rd8, %r42;
	add.s32 	%r66, %r41, %r49;
	cvt.s64.s32 	%rd9, %r66;
	cvt.s64.s32 	%rd10, %r41;
	mov.f32 	%f14, 0f3F800000;
	sub.f32 	%f6, %f14, %f5;
	mov.u32 	%r95, %r1;
$L__BB0_22:
	cvt.s64.s32 	%rd19, %r95;
	add.s64 	%rd20, %rd19, %rd10;
	shl.b64 	%rd21, %rd20, 1;
	add.s64 	%rd22, %rd2, %rd21;
	ld.global.nc.u16 	%rs1, [%rd22];
	// begin inline asm
	{ cvt.f32.bf16 %f15, %rs1;}

	// end inline asm
	add.s64 	%rd23, %rd19, %rd9;
	shl.b64 	%rd24, %rd23, 1;
	add.s64 	%rd25, %rd2, %rd24;
	ld.global.nc.u16 	%rs2, [%rd25];
	// begin inline asm
	{ cvt.f32.bf16 %f16, %rs2;}

	// end inline asm
	mul.f32 	%f18, %f6, %f15;
	fma.rn.f32 	%f17, %f5, %f16, %f18;
	// begin inline asm
	{  cvt.rn.bf16.f32 %rs3, %f17;}

	// end inline asm
	add.s64 	%rd26, %rd19, %rd8;
	shl.b64 	%rd27, %rd26, 1;
	add.s64 	%rd28, %rd1, %rd27;
	st.global.u16 	[%rd28], %rs3;
	add.s32 	%r95, %r95, %r5;
	setp.lt.s32 	%p11, %r95, %r49;
	@%p11 bra 	$L__BB0_22;
$L__BB0_23:
	add.s32 	%r87, %r87, 1;
	setp.lt.s32 	%p12, %r87, %r13;
	@%p12 bra 	$L__BB0_18;
$L__BB0_24:
	barrier.sync 	0;
	add.s32 	%r85, %r85, %r7;
	setp.lt.s32 	%p24, %r85, %r2;
	@%p24 bra 	$L__BB0_2;
$L__BB0_25:
	ret;

}


// ===== COMPILED SASS (sm_100) =====

	.target	sm_100

	.elftype	@"ET_EXEC"


//--------------------- .note.nv.tkinfo           --------------------------
	.section	.note.nv.tkinfo,"",@"SHT_NOTE"
	.sectionflags	@"SHF_NOTE_NV_TKINFO"
	.tkinfo
        /*0018*/ 	.word	0x00000002
        /*0030*/ 	.string	""
        /*0030*/ 	.string	"ptxas"
        /*0030*/ 	.string	"Cuda compilation tools, release 13.0, V13.0.88"
        /*0030*/ 	.string	"Build cuda_13.0.r13.0/compiler.36424714_0"
        /*0030*/ 	.string	"-arch sm_100 -m 64 "



//--------------------- .note.nv.cuinfo           --------------------------
	.section	.note.nv.cuinfo,"",@"SHT_NOTE"
	.sectionflags	@"SHF_NOTE_NV_CUINFO"
        /*0018*/ 	.short	0x0002
        /*001a*/ 	.short	0x0064
        /*001c*/ 	.short	0x0082
	.zero		2


//--------------------- .nv.info                  --------------------------
	.section	.nv.info,"",@"SHT_CUDA_INFO"
	.align	4


	//----- nvinfo : EIATTR_REGCOUNT
	.align		4
        /*0000*/ 	.byte	0x04, 0x2f
        /*0002*/ 	.short	(.L_1 - .L_0)
	.align		4
.L_0:
        /*0004*/ 	.word	index@(_Z34trajectory_resample_warp_optimizedI13__nv_bfloat16EvPKT_PKfS5_PS1_iiii)
        /*0008*/ 	.word	0x0000001d


	//----- nvinfo : EIATTR_FRAME_SIZE
	.align		4
.L_1:
        /*000c*/ 	.byte	0x04, 0x11
        /*000e*/ 	.short	(.L_3 - .L_2)
	.align		4
.L_2:
        /*0010*/ 	.word	index@($__internal_0_$__cuda_sm3x_div_rn_noftz_f32_slowpath)
        /*0014*/ 	.word	0x00000000


	//----- nvinfo : EIATTR_FRAME_SIZE
	.align		4
.L_3:
        /*0018*/ 	.byte	0x04, 0x11
        /*001a*/ 	.short	(.L_5 - .L_4)
	.align		4
.L_4:
        /*001c*/ 	.word	index@(_Z34trajectory_resample_warp_optimizedI13__nv_bfloat16EvPKT_PKfS5_PS1_iiii)
        /*0020*/ 	.word	0x00000000


	//----- nvinfo : EIATTR_MIN_STACK_SIZE
	.align		4
.L_5:
        /*0024*/ 	.byte	0x04, 0x12
        /*0026*/ 	.short	(.L_7 - .L_6)
	.align		4
.L_6:
        /*0028*/ 	.word	index@(_Z34trajectory_resample_warp_optimizedI13__nv_bfloat16EvPKT_PKfS5_PS1_iiii)
        /*002c*/ 	.word	0x00000000
.L_7:


//--------------------- .nv.compat                --------------------------
	.section	.nv.compat,"",@"SHT_CUDA_COMPAT_INFO"
	.align	4
        /*0000*/ 	.byte	0x02, 0x09, 0x00, 0x00, 0x02, 0x02, 0x01, 0x00, 0x02, 0x05, 0x05, 0x00, 0x03, 0x07, 0x01, 0x01
        /*0010*/ 	.byte	0x02, 0x03, 0x00, 0x00, 0x02, 0x06, 0x01, 0x00, 0x04, 0x0b, 0x08, 0x00, 0x01, 0x00, 0x00, 0x00
        /*0020*/ 	.byte	0x00, 0x00, 0x00, 0x00


//--------------------- .nv.info._Z34trajectory_resample_warp_optimizedI13__nv_bfloat16EvPKT_PKfS5_PS1_iiii --------------------------
	.section	.nv.info._Z34trajectory_resample_warp_optimizedI13__nv_bfloat16EvPKT_PKfS5_PS1_iiii,"",@"SHT_CUDA_INFO"
	.sectionflags	@""
	.align	4


	//----- nvinfo : EIATTR_CUDA_API_VERSION
	.align		4
        /*0000*/ 	.byte	0x04, 0x37
        /*0002*/ 	.short	(.L_9 - .L_8)
.L_8:
        /*0004*/ 	.word	0x00000082


	//----- nvinfo : EIATTR_KPARAM_INFO
	.align		4
.L_9:
        /*0008*/ 	.byte	0x04, 0x17
        /*000a*/ 	.short	(.L_11 - .L_10)
.L_10:
        /*000c*/ 	.word	0x00000000
        /*0010*/ 	.short	0x0007
        /*0012*/ 	.short	0x002c
        /*0014*/ 	.byte	0x00, 0xf0, 0x11, 0x00


	//----- nvinfo : EIATTR_KPARAM_INFO
	.align		4
.L_11:
        /*0018*/ 	.byte	0x04, 0x17
        /*001a*/ 	.short	(.L_13 - .L_12)
.L_12:
        /*001c*/ 	.word	0x00000000
        /*0020*/ 	.short	0x0006
        /*0022*/ 	.short	0x0028
        /*0024*/ 	.byte	0x00, 0xf0, 0x11, 0x00


	//----- nvinfo : EIATTR_KPARAM_INFO
	.align		4
.L_13:
        /*0028*/ 	.byte	0x04, 0x17
        /*002a*/ 	.short	(.L_15 - .L_14)
.L_14:
        /*002c*/ 	.word	0x00000000
        /*0030*/ 	.short	0x0005
        /*0032*/ 	.short	0x0024
        /*0034*/ 	.byte	0x00, 0xf0, 0x11, 0x00


	//----- nvinfo : EIATTR_KPARAM_INFO
	.align		4
.L_15:
        /*0038*/ 	.byte	0x04, 0x17
        /*003a*/ 	.short	(.L_17 - .L_16)
.L_16:
        /*003c*/ 	.word	0x00000000
        /*0040*/ 	.short	0x0004
        /*0042*/ 	.short	0x0020
        /*0044*/ 	.byte	0x00, 0xf0, 0x11, 0x00


	//----- nvinfo : EIATTR_KPARAM_INFO
	.align		4
.L_17:
        /*0048*/ 	.byte	0x04, 0x17
        /*004a*/ 	.short	(.L_19 - .L_18)
.L_18:
        /*004c*/ 	.word	0x00000000
        /*0050*/ 	.short	0x0003
        /*0052*/ 	.short	0x0018
        /*0054*/ 	.byte	0x00, 0xf5, 0x21, 0x00


	//----- nvinfo : EIATTR_KPARAM_INFO
	.align		4
.L_19:
        /*0058*/ 	.byte	0x04, 0x17
        /*005a*/ 	.short	(.L_21 - .L_20)
.L_20:
        /*005c*/ 	.word	0x00000000
        /*0060*/ 	.short	0x0002
        /*0062*/ 	.short	0x0010
        /*0064*/ 	.byte	0x00, 0xf5, 0x21, 0x00


	//----- nvinfo : EIATTR_KPARAM_INFO
	.align		4
.L_21:
        /*0068*/ 	.byte	0x04, 0x17
        /*006a*/ 	.short	(.L_23 - .L_22)
.L_22:
        /*006c*/ 	.word	0x00000000
        /*0070*/ 	.short	0x0001
        /*0072*/ 	.short	0x0008
        /*0074*/ 	.byte	0x00, 0xf5, 0x21, 0x00


	//----- nvinfo : EIATTR_KPARAM_INFO
	.align		4
.L_23:
        /*0078*/ 	.byte	0x04, 0x17
        /*007a*/ 	.short	(.L_25 - .L_24)
.L_24:
        /*007c*/ 	.word	0x00000000
        /*0080*/ 	.short	0x0000
        /*0082*/ 	.short	0x0000
        /*0084*/ 	.byte	0x00, 0xf5, 0x21, 0x00


	//----- nvinfo : EIATTR_SPARSE_MMA_MASK
	.align		4
.L_25:
        /*0088*/ 	.byte	0x03, 0x50
        /*008a*/ 	.short	0x0000


	//----- nvinfo : EIATTR_MAXREG_COUNT
	.align		4
        /*008c*/ 	.byte	0x03, 0x1b
        /*008e*/ 	.short	0x0080


	//----- nvinfo : EIATTR_NUM_BARRIERS
	.align		4
        /*0090*/ 	.byte	0x02, 0x4c
        /*0092*/ 	.byte	0x01
	.zero		1


	//----- nvinfo : EIATTR_MERCURY_ISA_VERSION
	.align		4
        /*0094*/ 	.byte	0x03, 0x5f
        /*0096*/ 	.short	0x0101


	//----- nvinfo : EIATTR_COOP_GROUP_MASK_REGIDS
	.align		4
        /*0098*/ 	.byte	0x04, 0x29
        /*009a*/ 	.short	(.L_27 - .L_26)


	//   ....[0]....
.L_26:
        /*009c*/ 	.word	0xffffffff


	//   ....[1]....
        /*00a0*/ 	.word	0xffffffff


	//   ....[2]....
        /*00a4*/ 	.word	0xffffffff


	//   ....[3]....
        /*00a8*/ 	.word	0xffffffff


	//   ....[4]....
        /*00ac*/ 	.word	0xffffffff


	//   ....[5]....
        /*00b0*/ 	.word	0xffffffff


	//   ....[6]....
        /*00b4*/ 	.word	0x05000003


	//   ....[7]....
        /*00b8*/ 	.word	0x05000003


	//   ....[8]....
        /*00bc*/ 	.word	0x05000003


	//   ....[9]....
        /*00c0*/ 	.word	0x05000003


	//   ....[10]....
        /*00c4*/ 	.word	0x05000003


	//   ....[11]....
        /*00c8*/ 	.word	0x05000003


	//   ....[12]....
        /*00cc*/ 	.word	0x05000003


	//----- nvinfo : EIATTR_COOP_GROUP_INSTR_OFFSETS
	.align		4
.L_27:
        /*00d0*/ 	.byte	0x04, 0x28
        /*00d2*/ 	.short	(.L_29 - .L_28)


	//   ....[0]....
.L_28:
        /*00d4*/ 	.word	0x00000470


	//   ....[1]....
        /*00d8*/ 	.word	0x00000760


	//   ....[2]....
        /*00dc*/ 	.word	0x00000ba0


	//   ....[3]....
        /*00e0*/ 	.word	0x00000c50


	//   ....[4]....
        /*00e4*/ 	.word	0x00000e40


	//   ....[5]....
        /*00e8*/ 	.word	0x00001100


	//   ....[6]....
        /*00ec*/ 	.word	0x000011a0


	//   ....[7]....
        /*00f0*/ 	.word	0x00001250


	//   ....[8]....
        /*00f4*/ 	.word	0x00001300


	//   ....[9]....
        /*00f8*/ 	.word	0x000013a0


	//   ....[10]....
        /*00fc*/ 	.word	0x00001440


	//   ....[11]....
        /*0100*/ 	.word	0x000014f0


	//   ....[12]....
        /*0104*/ 	.word	0x000015a0


	//----- nvinfo : EIATTR_VRC_CTA_INIT_COUNT
	.align		4
.L_29:
        /*0108*/ 	.byte	0x02, 0x4a
	.zero		1
	.zero		1


	//----- nvinfo : EIATTR_EXIT_INSTR_OFFSETS
	.align		4
        /*010c*/ 	.byte	0x04, 0x1c
        /*010e*/ 	.short	(.L_31 - .L_30)


	//   ....[0]....
.L_30:
        /*0110*/ 	.word	0x00000070


	//   ....[1]....
        /*0114*/ 	.word	0x00000130


	//   ....[2]....
        /*0118*/ 	.word	0x00001120


	//----- nvinfo : EIATTR_MAX_THREADS
	.align		4
.L_31:
        /*011c*/ 	.byte	0x04, 0x05
        /*011e*/ 	.short	(.L_33 - .L_32)
.L_32:
        /*0120*/ 	.word	0x00000100
        /*0124*/ 	.word	0x00000001
        /*0128*/ 	.word	0x00000001


	//----- nvinfo : EIATTR_CRS_STACK_SIZE
	.align		4
.L_33:
        /*012c*/ 	.byte	0x04, 0x1e
        /*012e*/ 	.short	(.L_35 - .L_34)
.L_34:
        /*0130*/ 	.word	0x00000000


	//----- nvinfo : EIATTR_CBANK_PARAM_SIZE
	.align		4
.L_35:
        /*0134*/ 	.byte	0x03, 0x19
        /*0136*/ 	.short	0x0030


	//----- nvinfo : EIATTR_PARAM_CBANK
	.align		4
        /*0138*/ 	.byte	0x04, 0x0a
        /*013a*/ 	.short	(.L_37 - .L_36)
	.align		4
.L_36:
        /*013c*/ 	.word	index@(.nv.constant0._Z34trajectory_resample_warp_optimizedI13__nv_bfloat16EvPKT_PKfS5_PS1_iiii)
        /*0140*/ 	.short	0x0380
        /*0142*/ 	.short	0x0030


	//----- nvinfo : EIATTR_SW_WAR
	.align		4
.L_37:
        /*0144*/ 	.byte	0x04, 0x36
        /*0146*/ 	.short	(.L_39 - .L_38)
.L_38:
        /*0148*/ 	.word	0x00000008
.L_39:


//--------------------- .nv.callgraph             --------------------------
	.section	.nv.callgraph,"",@"SHT_CUDA_CALLGRAPH"
	.align	4
	.sectionentsize	8
	.align		4
        /*0000*/ 	.word	0x00000000
	.align		4
        /*0004*/ 	.word	0xffffffff
	.align		4
        /*0008*/ 	.word	0x00000000
	.align		4
        /*000c*/ 	.word	0xfffffffe
	.align		4
        /*0010*/ 	.word	0x00000000
	.align		4
        /*0014*/ 	.word	0xfffffffd
	.align		4
        /*0018*/ 	.word	0x00000000
	.align		4
        /*001c*/ 	.word	0xfffffffc


//--------------------- .text._Z34trajectory_resample_warp_optimizedI13__nv_bfloat16EvPKT_PKfS5_PS1_iiii --------------------------
	.section	.text._Z34trajectory_resample_warp_optimizedI13__nv_bfloat16EvPKT_PKfS5_PS1_iiii,"ax",@progbits
	.align	128
        .global         _Z34trajectory_resample_warp_optimizedI13__nv_bfloat16EvPKT_PKfS5_PS1_iiii
        .type           _Z34trajectory_resample_warp_optimizedI13__nv_bfloat16EvPKT_PKfS5_PS1_iiii,@function
        .size           _Z34trajectory_resample_warp_optimizedI13__nv_bfloat16EvPKT_PKfS5_PS1_iiii,(.L_x_63 - _Z34trajectory_resample_warp_optimizedI13__nv_bfloat16EvPKT_PKfS5_PS1_iiii)
        .other          _Z34trajectory_resample_warp_optimizedI13__nv_bfloat16EvPKT_PKfS5_PS1_iiii,@"STO_CUDA_ENTRY STV_DEFAULT"
_Z34trajectory_resample_warp_optimizedI13__nv_bfloat16EvPKT_PKfS5_PS1_iiii:
.text._Z34trajectory_resample_warp_optimizedI13__nv_bfloat16EvPKT_PKfS5_PS1_iiii:
[----:B------:R-:W-:Y:S01]  /*0000*/  LDC R1, c[0x0][0x37c] ;  /* 0x0000df00ff017b82 */ /* 0x000fe20000000800 */
[----:B------:R-:W0:Y:S01]  /*0010*/  S2R R11, SR_CTAID.X ;  /* 0x00000000000b7919 */ /* 0x000e220000002500 */
[----:B------:R-:W1:Y:S01]  /*0020*/  LDCU UR4, c[0x0][0x3a8] ;  /* 0x00007500ff0477ac */ /* 0x000e620008000800 */
[----:B------:R-:W1:Y:S02]  /*0030*/  LDCU UR5, c[0x0][0x3a0] ;  /* 0x00007400ff0577ac */ /* 0x000e640008000800 */
[----:B-1----:R-:W-:Y:S01]  /*0040*/  UIMAD UR4, UR4, UR5, URZ ;  /* 0x00000005040472a4 */ /* 0x002fe2000f8e02ff */
[----:B0-----:R-:W-:-:S05]  /*0050*/  IMAD.SHL.U32 R11, R11, 0x800, RZ ;  /* 0x000008000b0b7824 */ /* 0x001fca00078e00ff */
[----:B------:R-:W-:-:S13]  /*0060*/  ISETP.GE.AND P0, PT, R11, UR4, PT ;  /* 0x000000040b007c0c */ /* 0x000fda000bf06270 */
[----:B------:R-:W-:Y:S05]  /*0070*/  @P0 EXIT ;  /* 0x000000000000094d */ /* 0x000fea0003800000 */
[----:B------:R-:W0:Y:S01]  /*0080*/  S2R R7, SR_TID.X ;  /* 0x0000000000077919 */ /* 0x000e220000002100 */
[----:B------:R-:W1:Y:S01]  /*0090*/  LDCU UR8, c[0x0][0x360] ;  /* 0x00006c00ff0877ac */ /* 0x000e620008000800 */
[----:B------:R-:W2:Y:S01]  /*00a0*/  LDC R6, c[0x0][0x370] ;  /* 0x0000dc00ff067b82 */ /* 0x000ea20000000800 */
[----:B------:R-:W3:Y:S01]  /*00b0*/  LDCU UR5, c[0x0][0x3a4] ;  /* 0x00007480ff0577ac */ /* 0x000ee20008000800 */
[----:B------:R-:W4:Y:S01]  /*00c0*/  LDCU.64 UR10, c[0x0][0x358] ;  /* 0x00006b00ff0a77ac */ /* 0x000f220008000a00 */
[----:B---3--:R-:W-:Y:S01]  /*00d0*/  UIADD3 UR5, UPT, UPT, UR5, -0x2, URZ ;  /* 0xfffffffe05057890 */ /* 0x008fe2000fffe0ff */
[C---:B0-----:R-:W-:Y:S01]  /*00e0*/  IMAD.SHL.U32 R4, R7.reuse, 0x8, RZ ;  /* 0x0000000807047824 */ /* 0x041fe200078e00ff */
[----:B------:R-:W-:-:S04]  /*00f0*/  LOP3.LUT R18, R7, 0x1f, RZ, 0xc0, !PT ;  /* 0x0000001f07127812 */ /* 0x000fc800078ec0ff */
[----:B-1--4-:R-:W-:-:S07]  /*0100*/  LOP3.LUT R4, R4, 0x700, RZ, 0xc0, !PT ;  /* 0x0000070004047812 */ /* 0x012fce00078ec0ff */
.L_x_29:
[----:B0-----:R-:W-:-:S05]  /*0110*/  IMAD.IADD R10, R4, 0x1, R11 ;  /* 0x00000001040a7824 */ /* 0x001fca00078e020b */
[----:B------:R-:W-:-:S13]  /*0120*/  ISETP.GE.AND P0, PT, R10, UR4, PT ;  /* 0x000000040a007c0c */ /* 0x000fda000bf06270 */
[----:B-1----:R-:W-:Y:S05]  /*0130*/  @P0 EXIT ;  /* 0x000000000000094d */ /* 0x002fea0003800000 */
[----:B------:R-:W0:Y:S01]  /*0140*/  LDC R3, c[0x0][0x3a8] ;  /* 0x0000ea00ff037b82 */ /* 0x000e220000000800 */
[----:B--2---:R-:W-:Y:S01]  /*0150*/  IMAD R12, R6, 0x800, R11 ;  /* 0x00000800060c7824 */ /* 0x004fe200078e020b */
[----:B------:R-:W-:Y:S06]  /*0160*/  BSSY.RECONVERGENT B0, `(.L_x_0) ;  /* 0x000002c000007945 */ /* 0x000fec0003800200 */
[----:B------:R-:W1:Y:S01]  /*0170*/  LDC R14, c[0x0][0x3a4] ;  /* 0x0000e900ff0e7b82 */ /* 0x000e620000000800 */
[----:B0-----:R-:W-:-:S04]  /*0180*/  IABS R13, R3 ;  /* 0x00000003000d7213 */ /* 0x001fc80000000000 */
[----:B------:R-:W0:Y:S08]  /*0190*/  I2F.RP R0, R13 ;  /* 0x0000000d00007306 */ /* 0x000e300000209400 */
[----:B0-----:R-:W0:Y:S02]  /*01a0*/  MUFU.RCP R0, R0 ;  /* 0x0000000000007308 */ /* 0x001e240000001000 */
[----:B0-----:R-:W-:-:S06]  /*01b0*/  VIADD R8, R0, 0xffffffe ;  /* 0x0ffffffe00087836 */ /* 0x001fcc0000000000 */
[----:B------:R0:W2:Y:S02]  /*01c0*/  F2I.FTZ.U32.TRUNC.NTZ R9, R8 ;  /* 0x0000000800097305 */ /* 0x0000a4000021f000 */
[----:B0-----:R-:W-:Y:S02]  /*01d0*/  IMAD.MOV.U32 R8, RZ, RZ, RZ ;  /* 0x000000ffff087224 */ /* 0x001fe400078e00ff */
[----:B--2---:R-:W-:-:S04]  /*01e0*/  IMAD.MOV R2, RZ, RZ, -R9 ;  /* 0x000000ffff027224 */ /* 0x004fc800078e0a09 */
[----:B------:R-:W-:Y:S01]  /*01f0*/  IMAD R5, R2, R13, RZ ;  /* 0x0000000d02057224 */ /* 0x000fe200078e02ff */
[----:B------:R-:W-:-:S03]  /*0200*/  IABS R2, R10 ;  /* 0x0000000a00027213 */ /* 0x000fc60000000000 */
[----:B------:R-:W-:-:S06]  /*0210*/  IMAD.HI.U32 R9, R9, R5, R8 ;  /* 0x0000000509097227 */ /* 0x000fcc00078e0008 */
[----:B------:R-:W-:-:S04]  /*0220*/  IMAD.HI.U32 R5, R9, R2, RZ ;  /* 0x0000000209057227 */ /* 0x000fc800078e00ff */
[----:B------:R-:W-:-:S04]  /*0230*/  IMAD.MOV R0, RZ, RZ, -R5 ;  /* 0x000000ffff007224 */ /* 0x000fc800078e0a05 */
[----:B------:R-:W-:-:S05]  /*0240*/  IMAD R0, R13, R0, R2 ;  /* 0x000000000d007224 */ /* 0x000fca00078e0202 */
[----:B------:R-:W-:-:S13]  /*0250*/  ISETP.GT.U32.AND P1, PT, R13, R0, PT ;  /* 0x000000000d00720c */ /* 0x000fda0003f24070 */
[-C--:B------:R-:W-:Y:S01]  /*0260*/  @!P1 IADD3 R0, PT, PT, R0, -R13.reuse, RZ ;  /* 0x8000000d00009210 */ /* 0x080fe20007ffe0ff */
[----:B------:R-:W-:Y:S01]  /*0270*/  @!P1 VIADD R5, R5, 0x1 ;  /* 0x0000000105059836 */ /* 0x000fe20000000000 */
[----:B------:R-:W-:Y:S02]  /*0280*/  ISETP.NE.AND P1, PT, R3, RZ, PT ;  /* 0x000000ff0300720c */ /* 0x000fe40003f25270 */
[----:B------:R-:W-:Y:S02]  /*0290*/  ISETP.GE.U32.AND P0, PT, R0, R13, PT ;  /* 0x0000000d0000720c */ /* 0x000fe40003f06070 */
[----:B------:R-:W-:-:S04]  /*02a0*/  LOP3.LUT R0, R10, R3, RZ, 0x3c, !PT ;  /* 0x000000030a007212 */ /* 0x000fc800078e3cff */
[----:B------:R-:W-:-:S07]  /*02b0*/  ISETP.GE.AND P2, PT, R0, RZ, PT ;  /* 0x000000ff0000720c */ /* 0x000fce0003f46270 */
[----:B------:R-:W-:Y:S01]  /*02c0*/  @P0 VIADD R5, R5, 0x1 ;  /* 0x0000000105050836 */ /* 0x000fe20000000000 */
[----:B-1----:R-:W-:-:S05]  /*02d0*/  ISETP.GE.AND P0, PT, R7, R14, PT ;  /* 0x0000000e0700720c */ /* 0x002fca0003f06270 */
[----:B------:R-:W-:Y:S01]  /*02e0*/  @!P2 IMAD.MOV R5, RZ, RZ, -R5 ;  /* 0x000000ffff05a224 */ /* 0x000fe200078e0a05 */
[----:B------:R-:W-:Y:S02]  /*02f0*/  @!P1 LOP3.LUT R5, RZ, R3, RZ, 0x33, !PT ;  /* 0x00000003ff059212 */ /* 0x000fe400078e33ff */
[----:B------:R-:W-:Y:S02]  /*0300*/  ISETP.GE.AND P2, PT, R12, UR4, PT ;  /* 0x000000040c007c0c */ /* 0x000fe4000bf46270 */
[----:B------:R-:W-:Y:S01]  /*0310*/  ISETP.GE.AND P1, PT, R3, RZ, PT ;  /* 0x000000ff0300720c */ /* 0x000fe20003f26270 */
[----:B------:R-:W-:-:S04]  /*0320*/  IMAD.MOV R2, RZ, RZ, -R5 ;  /* 0x000000ffff027224 */ /* 0x000fc800078e0a05 */
[----:B------:R-:W-:Y:S01]  /*0330*/  IMAD R2, R3, R2, R10 ;  /* 0x0000000203027224 */ /* 0x000fe200078e020a */
[----:B------:R-:W-:Y:S07]  /*0340*/  @P0 BRA `(.L_x_1) ;  /* 0x0000000000340947 */ /* 0x000fee0003800000 */
[----:B------:R-:W0:Y:S01]  /*0350*/  S2R R13, SR_CgaCtaId ;  /* 0x00000000000d7919 */ /* 0x000e220000008800 */
[----:B------:R-:W1:Y:S01]  /*0360*/  LDC.64 R8, c[0x0][0x388] ;  /* 0x0000e200ff087b82 */ /* 0x000e620000000a00 */
[----:B------:R-:W-:Y:S01]  /*0370*/  MOV R10, 0x400 ;  /* 0x00000400000a7802 */ /* 0x000fe20000000f00 */
[----:B------:R-:W-:-:S03]  /*0380*/  IMAD.MOV.U32 R0, RZ, RZ, R7 ;  /* 0x000000ffff007224 */ /* 0x000fc600078e0007 */
[----:B0-----:R-:W-:-:S07]  /*0390*/  LEA R13, R13, R10, 0x18 ;  /* 0x0000000a0d0d7211 */ /* 0x001fce00078ec0ff */
.L_x_2:
[----:B------:R-:W-:-:S04]  /*03a0*/  IMAD R11, R5, R14, R0 ;  /* 0x0000000e050b7224 */ /* 0x000fc800078e0200 */
[----:B01----:R-:W-:-:S06]  /*03b0*/  IMAD.WIDE R10, R11, 0x4, R8 ;  /* 0x000000040b0a7825 */ /* 0x003fcc00078e0208 */
[----:B------:R-:W2:Y:S01]  /*03c0*/  LDG.E.CONSTANT R10, desc[UR10][R10.64] ;  /* 0x0000000a0a0a7981 */ /* 0x000ea2000c1e9900 */
[C---:B------:R-:W-:Y:S01]  /*03d0*/  LEA R15, R0.reuse, R13, 0x2 ;  /* 0x0000000d000f7211 */ /* 0x040fe200078e10ff */
[----:B------:R-:W-:-:S05]  /*03e0*/  VIADD R0, R0, UR8 ;  /* 0x0000000800007c36 */ /* 0x000fca0008000000 */
[----:B------:R-:W-:Y:S01]  /*03f0*/  ISETP.GE.AND P0, PT, R0, R14, PT ;  /* 0x0000000e0000720c */ /* 0x000fe20003f06270 */
[----:B--2---:R0:W-:-:S12]  /*0400*/  STS [R15], R10 ;  /* 0x0000000a0f007388 */ /* 0x0041d80000000800 */
[----:B------:R-:W-:Y:S05]  /*0410*/  @!P0 BRA `(.L_x_2) ;  /* 0xfffffffc00e08947 */ /* 0x000fea000383ffff */
.L_x_1:
[----:B------:R-:W-:Y:S05]  /*0420*/  BSYNC.RECONVERGENT B0 ;  /* 0x0000000000007941 */ /* 0x000fea0003800200 */
.L_x_0:
[----:B------:R-:W-:Y:S01]  /*0430*/  UMOV UR6, 0xffffffff ;  /* 0xffffffff00067882 */ /* 0x000fe20000000000 */
[----:B------:R-:W-:Y:S01]  /*0440*/  IMAD.MOV.U32 R11, RZ, RZ, R12 ;  /* 0x000000ffff0b7224 */ /* 0x000fe200078e000c */
[----:B------:R-:W-:Y:S01]  /*0450*/  VIADDMNMX R9, R2, 0x100, R3, PT ;  /* 0x0000010002097846 */ /* 0x000fe20003800103 */
[----:B------:R-:W-:Y:S06]  /*0460*/  BRA.DIV UR6, `(.L_x_3) ;  /* 0x0000000e06307947 */ /* 0x000fec000b800000 */
[----:B------:R-:W-:Y:S06]  /*0470*/  BAR.SYNC.DEFER_BLOCKING 0x0 ;  /* 0x0000000000007b1d */ /* 0x000fec0000010000 */
.L_x_32:
[----:B------:R-:W-:Y:S04]  /*0480*/  BSSY B0, `(.L_x_4) ;  /* 0x00000c5000007945 */ /* 0x000fe80003800000 */
[----:B------:R-:W-:Y:S05]  /*0490*/  @!P1 BRA `(.L_x_5) ;  /* 0x0000000c000c9947 */ /* 0x000fea0003800000 */
[----:B------:R-:W-:-:S13]  /*04a0*/  ISETP.GT.AND P0, PT, R14, 0x2, PT ;  /* 0x000000020e00780c */ /* 0x000fda0003f04270 */
[----:B------:R-:W-:Y:S05]  /*04b0*/  @P0 BRA `(.L_x_6) ;  /* 0x0000000400540947 */ /* 0x000fea0003800000 */
[----:B------:R-:W-:Y:S01]  /*04c0*/  BSSY B1, `(.L_x_7) ;  /* 0x0000053000017945 */ /* 0x000fe20003800000 */
.L_x_16:
[----:B-1----:R-:W1:Y:S01]  /*04d0*/  LDCU UR6, c[0x0][0x3a8] ;  /* 0x00007500ff0677ac */ /* 0x002e620008000800 */
[----:B------:R-:W-:Y:S01]  /*04e0*/  ISETP.NE.AND P1, PT, R18, RZ, PT ;  /* 0x000000ff1200720c */ /* 0x000fe20003f25270 */
[----:B-1----:R-:W-:Y:S01]  /*04f0*/  IMAD R8, R5, UR6, R2 ;  /* 0x0000000605087c24 */ /* 0x002fe2000f8e0202 */
[----:B------:R-:W-:-:S03]  /*0500*/  UMOV UR6, 0xffffffff ;  /* 0xffffffff00067882 */ /* 0x000fc60000000000 */
[----:B0-----:R-:W-:Y:S08]  /*0510*/  BRA.DIV UR6, `(.L_x_8) ;  /* 0x0000000e06347947 */ /* 0x001ff0000b800000 */
[----:B0-----:R-:W-:-:S07]  /*0520*/  IMAD.MOV.U32 R10, RZ, RZ, RZ ;  /* 0x000000ffff0a7224 */ /* 0x001fce00078e00ff */
.L_x_35:
[----:B------:R-:W-:Y:S01]  /*0530*/  VIADD R2, R2, 0x1 ;  /* 0x0000000102027836 */ /* 0x000fe20000000000 */
[----:B------:R-:W-:Y:S01]  /*0540*/  BSSY.RECONVERGENT B2, `(.L_x_9) ;  /* 0x000001d000027945 */ /* 0x000fe20003800200 */
[----:B------:R-:W-:-:S03]  /*0550*/  IMAD.MOV.U32 R3, RZ, RZ, RZ ;  /* 0x000000ffff037224 */ /* 0x000fc600078e00ff */
[----:B------:R-:W-:Y:S01]  /*0560*/  ISETP.GE.AND P3, PT, R2, R9, PT ;  /* 0x000000090200720c */ /* 0x000fe20003f66270 */
[----:B------:R-:W-:-:S12]  /*0570*/  @P1 BRA `(.L_x_10) ;  /* 0x0000000000641947 */ /* 0x000fd80003800000 */
[----:B------:R-:W0:Y:S02]  /*0580*/  LDC.64 R12, c[0x0][0x390] ;  /* 0x0000e400ff0c7b82 */ /* 0x000e240000000a00 */
[----:B0-----:R-:W-:-:S06]  /*0590*/  IMAD.WIDE R12, R8, 0x4, R12 ;  /* 0x00000004080c7825 */ /* 0x001fcc00078e020c */
[----:B------:R-:W2:Y:S01]  /*05a0*/  LDG.E.CONSTANT R12, desc[UR10][R12.64] ;  /* 0x0000000a0c0c7981 */ /* 0x000ea2000c1e9900 */
[----:B------:R-:W0:Y:S01]  /*05b0*/  S2UR UR7, SR_CgaCtaId ;  /* 0x00000000000779c3 */ /* 0x000e220000008800 */
[----:B------:R-:W-:Y:S01]  /*05c0*/  UMOV UR6, 0x400 ;  /* 0x0000040000067882 */ /* 0x000fe20000000000 */
[----:B------:R-:W-:Y:S01]  /*05d0*/  BSSY.RECONVERGENT B3, `(.L_x_10) ;  /* 0x0000013000037945 */ /* 0x000fe20003800200 */
[----:B0-----:R-:W-:-:S06]  /*05e0*/  ULEA UR6, UR7, UR6, 0x18 ;  /* 0x0000000607067291 */ /* 0x001fcc000f8ec0ff */
[----:B------:R-:W-:-:S05]  /*05f0*/  LEA R3, R10, UR6, 0x2 ;  /* 0x000000060a037c11 */ /* 0x000fca000f8e10ff */
[----:B------:R-:W-:Y:S04]  /*0600*/  LDS R0, [R3+0x4] ;  /* 0x0000040003007984 */ /* 0x000fe80000000800 */
[----:B------:R-:W0:Y:S02]  /*0610*/  LDS R15, [R3] ;  /* 0x00000000030f7984 */ /* 0x000e240000000800 */
[----:B0-----:R-:W-:-:S05]  /*0620*/  FADD R0, R0, -R15 ;  /* 0x8000000f00007221 */ /* 0x001fca0000000000 */
[----:B------:R-:W-:-:S04]  /*0630*/  FMNMX R17, R0, 9.9999999392252902908e-09, !PT ;  /* 0x322bcc7700117809 */ /* 0x000fc80007800000 */
[----:B------:R-:W0:Y:S02]  /*0640*/  MUFU.RCP R14, R17 ;  /* 0x00000011000e7308 */ /* 0x000e240000001000 */
[----:B0-----:R-:W-:-:S04]  /*0650*/  FFMA R19, -R17, R14, 1 ;  /* 0x3f80000011137423 */ /* 0x001fc8000000010e */
[----:B------:R-:W-:Y:S01]  /*0660*/  FFMA R19, R14, R19, R14 ;  /* 0x000000130e137223 */ /* 0x000fe2000000000e */
[----:B--2---:R-:W-:-:S04]  /*0670*/  FADD R0, R12, -R15 ;  /* 0x8000000f0c007221 */ /* 0x004fc80000000000 */
[----:B------:R-:W0:Y:S01]  /*0680*/  FCHK P0, R0, R17 ;  /* 0x0000001100007302 */ /* 0x000e220000000000 */
[----:B------:R-:W-:-:S04]  /*0690*/  FFMA R12, R0, R19, RZ ;  /* 0x00000013000c7223 */ /* 0x000fc800000000ff */
[----:B------:R-:W-:-:S04]  /*06a0*/  FFMA R13, -R17, R12, R0 ;  /* 0x0000000c110d7223 */ /* 0x000fc80000000100 */
[----:B------:R-:W-:Y:S01]  /*06b0*/  FFMA R3, R19, R13, R12 ;  /* 0x0000000d13037223 */ /* 0x000fe2000000000c */
[----:B0-----:R-:W-:Y:S06]  /*06c0*/  @!P0 BRA `(.L_x_11) ;  /* 0x00000000000c8947 */ /* 0x001fec0003800000 */
[----:B------:R-:W-:Y:S01]  /*06d0*/  IMAD.MOV.U32 R3, RZ, RZ, R17 ;  /* 0x000000ffff037224 */ /* 0x000fe200078e0011 */
[----:B------:R-:W-:-:S07]  /*06e0*/  MOV R12, 0x700 ;  /* 0x00000700000c7802 */ /* 0x000fce0000000f00 */
[----:B------:R-:W-:Y:S05]  /*06f0*/  CALL.REL.NOINC `($__internal_0_$__cuda_sm3x_div_rn_noftz_f32_slowpath) ;  /* 0x0000000c00bc7944 */ /* 0x000fea0003c00000 */
.L_x_11:
[----:B------:R-:W-:Y:S05]  /*0700*/  BSYNC.RECONVERGENT B3 ;  /* 0x0000000000037941 */ /* 0x000fea0003800200 */
.L_x_10:
[----:B------:R-:W-:Y:S05]  /*0710*/  BSYNC.RECONVERGENT B2 ;  /* 0x0000000000027941 */ /* 0x000fea0003800200 */
.L_x_9:
[----:B------:R-:W0:Y:S01]  /*0720*/  LDC R0, c[0x0][0x3ac] ;  /* 0x0000eb00ff007b82 */ /* 0x000e220000000800 */
[----:B------:R-:W-:Y:S01]  /*0730*/  UMOV UR6, 0xffffffff ;  /* 0xffffffff00067882 */ /* 0x000fe20000000000 */
[----:B0-----:R-:W-:Y:S02]  /*0740*/  ISETP.GE.AND P1, PT, R7, R0, PT ;  /* 0x000000000700720c */ /* 0x001fe40003f26270 */
[----:B------:R-:W-:Y:S11]  /*0750*/  BRA.DIV UR6, `(.L_x_12) ;  /* 0x0000000a06d07947 */ /* 0x000ff6000b800000 */
[----:B------:R-:W0:Y:S02]  /*0760*/  SHFL.IDX PT, R3, R3, RZ, 0x1f ;  /* 0x00001fff03037589 */ /* 0x000e2400000e0000 */
.L_x_38:
[----:B------:R-:W1:Y:S01]  /*0770*/  LDCU UR6, c[0x0][0x3a4] ;  /* 0x00007480ff0677ac */ /* 0x000e620008000800 */
[----:B------:R-:W-:Y:S01]  /*0780*/  BSSY.RECONVERGENT B2, `(.L_x_13) ;  /* 0x0000025000027945 */ /* 0x000fe20003800200 */
[----:B-1----:R-:W-:-:S03]  /*0790*/  IMAD R19, R5, UR6, R10 ;  /* 0x0000000605137c24 */ /* 0x002fc6000f8e020a */
[----:B------:R-:W-:Y:S05]  /*07a0*/  @P1 BRA `(.L_x_14) ;  /* 0x0000000000881947 */ /* 0x000fea0003800000 */
[-C--:B------:R-:W-:Y:S02]  /*07b0*/  IMAD R19, R19, R0.reuse, RZ ;  /* 0x0000000013137224 */ /* 0x080fe400078e02ff */
[----:B0-----:R-:W-:Y:S01]  /*07c0*/  FADD R10, -R3, 1 ;  /* 0x3f800000030a7421 */ /* 0x001fe20000000100 */
[-C--:B------:R-:W-:Y:S02]  /*07d0*/  IMAD R8, R8, R0.reuse, RZ ;  /* 0x0000000008087224 */ /* 0x080fe400078e02ff */
[----:B------:R-:W-:Y:S01]  /*07e0*/  IMAD.MOV.U32 R25, RZ, RZ, R7 ;  /* 0x000000ffff197224 */ /* 0x000fe200078e0007 */
[----:B------:R-:W-:Y:S02]  /*07f0*/  IADD3 R20, PT, PT, R19, R0, RZ ;  /* 0x0000000013147210 */ /* 0x000fe40007ffe0ff */
[----:B------:R-:W-:Y:S02]  /*0800*/  SHF.R.S32.HI R22, RZ, 0x1f, R8 ;  /* 0x0000001fff167819 */ /* 0x000fe40000011408 */
[----:B------:R-:W-:-:S02]  /*0810*/  SHF.R.S32.HI R23, RZ, 0x1f, R19 ;  /* 0x0000001fff177819 */ /* 0x000fc40000011413 */
[----:B------:R-:W-:-:S07]  /*0820*/  SHF.R.S32.HI R21, RZ, 0x1f, R20 ;  /* 0x0000001fff157819 */ /* 0x000fce0000011414 */
.L_x_15:
[----:B------:R-:W0:Y:S01]  /*0830*/  LDCU.64 UR6, c[0x0][0x380] ;  /* 0x00007000ff0677ac */ /* 0x000e220008000a00 */
[----:B-1----:R-:W-:Y:S02]  /*0840*/  SHF.R.S32.HI R16, RZ, 0x1f, R25 ;  /* 0x0000001fff107819 */ /* 0x002fe40000011419 */
[-C--:B------:R-:W-:Y:S02]  /*0850*/  IADD3 R13, P0, PT, R19, R25.reuse, RZ ;  /* 0x00000019130d7210 */ /* 0x080fe40007f1e0ff */
[----:B------:R-:W-:-:S03]  /*0860*/  IADD3 R15, P1, PT, R20, R25, RZ ;  /* 0x00000019140f7210 */ /* 0x000fc60007f3e0ff */
[--C-:B------:R-:W-:Y:S02]  /*0870*/  IMAD.X R26, R23, 0x1, R16.reuse, P0 ;  /* 0x00000001171a7824 */ /* 0x100fe400000e0610 */
[----:B------:R-:W-:Y:S01]  /*0880*/  IMAD.X R24, R21, 0x1, R16, P1 ;  /* 0x0000000115187824 */ /* 0x000fe200008e0610 */
[----:B0-----:R-:W-:Y:S02]  /*0890*/  LEA R12, P0, R13, UR6, 0x1 ;  /* 0x000000060d0c7c11 */ /* 0x001fe4000f8008ff */
[----:B------:R-:W-:Y:S02]  /*08a0*/  LEA R14, P1, R15, UR6, 0x1 ;  /* 0x000000060f0e7c11 */ /* 0x000fe4000f8208ff */
[----:B------:R-:W-:Y:S02]  /*08b0*/  LEA.HI.X R13, R13, UR7, R26, 0x1, P0 ;  /* 0x000000070d0d7c11 */ /* 0x000fe400080f0c1a */
[----:B------:R-:W-:Y:S01]  /*08c0*/  LEA.HI.X R15, R15, UR7, R24, 0x1, P1 ;  /* 0x000000070f0f7c11 */ /* 0x000fe200088f0c18 */
[----:B------:R-:W0:Y:S02]  /*08d0*/  LDCU.64 UR6, c[0x0][0x398] ;  /* 0x00007300ff0677ac */ /* 0x000e240008000a00 */
[----:B------:R-:W2:Y:S04]  /*08e0*/  LDG.E.U16.CONSTANT R12, desc[UR10][R12.64] ;  /* 0x0000000a0c0c7981 */ /* 0x000ea8000c1e9500 */
[----:B------:R-:W3:Y:S01]  /*08f0*/  LDG.E.U16.CONSTANT R14, desc[UR10][R14.64] ;  /* 0x0000000a0e0e7981 */ /* 0x000ee2000c1e9500 */
[----:B--2---:R-:W-:-:S04]  /*0900*/  IMAD.U32 R17, R12, 0x10000, RZ ;  /* 0x000100000c117824 */ /* 0x004fc800078e00ff */
[----:B------:R-:W-:Y:S01]  /*0910*/  FMUL R26, R10, R17 ;  /* 0x000000110a1a7220 */ /* 0x000fe20000400000 */
[----:B---3--:R-:W-:Y:S01]  /*0920*/  IMAD.U32 R24, R14, 0x10000, RZ ;  /* 0x000100000e187824 */ /* 0x008fe200078e00ff */
[----:B------:R-:W-:Y:S02]  /*0930*/  IADD3 R17, P0, PT, R8, R25, RZ ;  /* 0x0000001908117210 */ /* 0x000fe40007f1e0ff */
[----:B------:R-:W-:Y:S01]  /*0940*/  IADD3 R25, PT, PT, R25, UR8, RZ ;  /* 0x0000000819197c10 */ /* 0x000fe2000fffe0ff */
[----:B------:R-:W-:Y:S02]  /*0950*/  FFMA R24, R3, R24, R26 ;  /* 0x0000001803187223 */ /* 0x000fe4000000001a */
[----:B------:R-:W-:Y:S01]  /*0960*/  IMAD.X R26, R22, 0x1, R16, P0 ;  /* 0x00000001161a7824 */ /* 0x000fe200000e0610 */
[----:B0-----:R-:W-:Y:S02]  /*0970*/  LEA R16, P0, R17, UR6, 0x1 ;  /* 0x0000000611107c11 */ /* 0x001fe4000f8008ff */
[----:B------:R-:W-:-:S02]  /*0980*/  F2FP.BF16.F32.PACK_AB R24, RZ, R24 ;  /* 0x00000018ff18723e */ /* 0x000fc400000010ff */
[----:B------:R-:W-:Y:S02]  /*0990*/  LEA.HI.X R17, R17, UR7, R26, 0x1, P0 ;  /* 0x0000000711117c11 */ /* 0x000fe400080f0c1a */
[----:B------:R-:W-:-:S03]  /*09a0*/  ISETP.GE.AND P0, PT, R25, R0, PT ;  /* 0x000000001900720c */ /* 0x000fc60003f06270 */
[----:B------:R1:W-:Y:S10]  /*09b0*/  STG.E.U16 desc[UR10][R16.64], R24 ;  /* 0x0000001810007986 */ /* 0x0003f4000c10150a */
[----:B------:R-:W-:Y:S05]  /*09c0*/  @!P0 BRA `(.L_x_15) ;  /* 0xfffffffc00988947 */ /* 0x000fea000383ffff */
.L_x_14:
[----:B------:R-:W-:Y:S05]  /*09d0*/  BSYNC.RECONVERGENT B2 ;  /* 0x0000000000027941 */ /* 0x000fea0003800200 */
.L_x_13:
[----:B------:R-:W-:Y:S05]  /*09e0*/  @!P3 BRA `(.L_x_16) ;  /* 0xfffffff800b8b947 */ /* 0x000fea000383ffff */
[----:B------:R-:W-:Y:S05]  /*09f0*/  BSYNC B1 ;  /* 0x0000000000017941 */ /* 0x000fea0003800000 */
.L_x_7:
[----:B------:R-:W-:Y:S05]  /*0a00*/  BRA `(.L_x_5) ;  /* 0x0000000400b07947 */ /* 0x000fea0003800000 */
.L_x_6:
[----:B-1----:R-:W1:Y:S01]  /*0a10*/  LDC.64 R12, c[0x0][0x390] ;  /* 0x0000e400ff0c7b82 */ /* 0x002e620000000a00 */
[----:B------:R-:W2:Y:S02]  /*0a20*/  LDCU UR6, c[0x0][0x3a8] ;  /* 0x00007500ff0677ac */ /* 0x000ea40008000800 */
[----:B--2---:R-:W-:-:S04]  /*0a30*/  IMAD R8, R5, UR6, R2 ;  /* 0x0000000605087c24 */ /* 0x004fc8000f8e0202 */
[----:B-1----:R-:W-:-:S05]  /*0a40*/  IMAD.WIDE R12, R8, 0x4, R12 ;  /* 0x00000004080c7825 */ /* 0x002fca00078e020c */
[----:B------:R1:W5:Y:S01]  /*0a50*/  LDG.E.CONSTANT R0, desc[UR10][R12.64] ;  /* 0x0000000a0c007981 */ /* 0x000362000c1e9900 */
[----:B------:R-:W-:Y:S01]  /*0a60*/  ISETP.NE.AND P1, PT, R18, RZ, PT ;  /* 0x000000ff1200720c */ /* 0x000fe20003f25270 */
[----:B------:R-:W-:Y:S01]  /*0a70*/  VIADD R2, R2, 0x1 ;  /* 0x0000000102027836 */ /* 0x000fe20000000000 */
[----:B------:R-:W-:Y:S04]  /*0a80*/  BSSY B1, `(.L_x_17) ;  /* 0x0000019000017945 */ /* 0x000fe80003800000 */
[----:B------:R-:W-:-:S07]  /*0a90*/  ISETP.GE.AND P3, PT, R2, R9, PT ;  /* 0x000000090200720c */ /* 0x000fce0003f66270 */
[----:B0-----:R-:W0:Y:S01]  /*0aa0*/  @!P1 S2R R10, SR_CgaCtaId ;  /* 0x00000000000a9919 */ /* 0x001e220000008800 */
[----:B------:R-:W-:-:S04]  /*0ab0*/  @!P1 MOV R3, 0x400 ;  /* 0x0000040000039802 */ /* 0x000fc80000000f00 */
[----:B0-----:R-:W-:Y:S01]  /*0ac0*/  @!P1 LEA R14, R10, R3, 0x18 ;  /* 0x000000030a0e9211 */ /* 0x001fe200078ec0ff */
[----:B------:R-:W-:Y:S02]  /*0ad0*/  IMAD.MOV.U32 R10, RZ, RZ, RZ ;  /* 0x000000ffff0a7224 */ /* 0x000fe400078e00ff */
[----:B-1----:R-:W-:-:S07]  /*0ae0*/  IMAD.U32 R3, RZ, RZ, UR5 ;  /* 0x00000005ff037e24 */ /* 0x002fce000f8e00ff */
.L_x_19:
[----:B------:R-:W-:Y:S01]  /*0af0*/  IMAD.MOV.U32 R13, RZ, RZ, R3 ;  /* 0x000000ffff0d7224 */ /* 0x000fe200078e0003 */
[----:B------:R-:W-:-:S04]  /*0b00*/  UMOV UR6, 0xffffffff ;  /* 0xffffffff00067882 */ /* 0x000fc80000000000 */
[----:B------:R-:W-:-:S04]  /*0b10*/  IADD3 R3, PT, PT, R10, 0x1, R13 ;  /* 0x000000010a037810 */ /* 0x000fc80007ffe00d */
[----:B------:R-:W-:-:S04]  /*0b20*/  LEA.HI R3, R3, R3, RZ, 0x1 ;  /* 0x0000000303037211 */ /* 0x000fc800078f08ff */
[----:B------:R-:W-:-:S05]  /*0b30*/  SHF.R.S32.HI R15, RZ, 0x1, R3 ;  /* 0x00000001ff0f7819 */ /* 0x000fca0000011403 */
[----:B------:R-:W-:-:S05]  /*0b40*/  @!P1 IMAD R12, R15, 0x4, R14 ;  /* 0x000000040f0c9824 */ /* 0x000fca00078e020e */
[----:B------:R-:W0:Y:S02]  /*0b50*/  @!P1 LDS R3, [R12] ;  /* 0x000000000c039984 */ /* 0x000e240000000800 */
[----:B0----5:R-:W-:Y:S01]  /*0b60*/  @!P1 FSETP.GTU.AND P0, PT, R3, R0, PT ;  /* 0x000000000300920b */ /* 0x021fe20003f0c000 */
[----:B------:R-:W-:-:S03]  /*0b70*/  IMAD.MOV.U32 R3, RZ, RZ, RZ ;  /* 0x000000ffff037224 */ /* 0x000fc600078e00ff */
[----:B------:R-:W-:Y:S01]  /*0b80*/  @!P1 SEL R3, RZ, 0x1, P0 ;  /* 0x00000001ff039807 */ /* 0x000fe20000000000 */
[----:B------:R-:W-:Y:S08]  /*0b90*/  BRA.DIV UR6, `(.L_x_18) ;  /* 0x0000000606e87947 */ /* 0x000ff0000b800000 */
[----:B------:R-:W0:Y:S02]  /*0ba0*/  SHFL.IDX PT, R3, R3, RZ, 0x1f ;  /* 0x00001fff03037589 */ /* 0x000e2400000e0000 */
.L_x_41:
[----:B0-----:R-:W-:-:S04]  /*0bb0*/  ISETP.NE.AND P0, PT, R3, RZ, PT ;  /* 0x000000ff0300720c */ /* 0x001fc80003f05270 */
[----:B------:R-:W-:-:S09]  /*0bc0*/  SEL R10, R10, R15, !P0 ;  /* 0x0000000f0a0a7207 */ /* 0x000fd20004000000 */
[----:B------:R-:W-:-:S04]  /*0bd0*/  @!P0 IADD3 R13, PT, PT, R15, -0x1, RZ ;  /* 0xffffffff0f0d8810 */ /* 0x000fc80007ffe0ff */
[----:B------:R-:W-:Y:S01]  /*0be0*/  ISETP.GE.AND P0, PT, R10, R13, PT ;  /* 0x0000000d0a00720c */ /* 0x000fe20003f06270 */
[----:B------:R-:W-:-:S12]  /*0bf0*/  IMAD.MOV.U32 R3, RZ, RZ, R13 ;  /* 0x000000ffff037224 */ /* 0x000fd800078e000d */
[----:B------:R-:W-:Y:S05]  /*0c00*/  @!P0 BRA `(.L_x_19) ;  /* 0xfffffffc00b88947 */ /* 0x000fea000383ffff */
[----:B------:R-:W-:Y:S05]  /*0c10*/  BSYNC B1 ;  /* 0x0000000000017941 */ /* 0x000fea0003800000 */
.L_x_17:
[----:B------:R-:W-:Y:S01]  /*0c20*/  UMOV UR6, 0xffffffff ;  /* 0xffffffff00067882 */ /* 0x000fe20000000000 */
[----:B------:R-:W-:Y:S02]  /*0c30*/  ISETP.NE.AND P1, PT, R18, RZ, PT ;  /* 0x000000ff1200720c */ /* 0x000fe40003f25270 */
[----:B------:R-:W-:Y:S11]  /*0c40*/  BRA.DIV UR6, `(.L_x_20) ;  /* 0x0000000606e47947 */ /* 0x000ff6000b800000 */
[----:B------:R-:W0:Y:S02]  /*0c50*/  SHFL.IDX PT, R10, R10, RZ, 0x1f ;  /* 0x00001fff0a0a7589 */ /* 0x000e2400000e0000 */
.L_x_44:
[----:B------:R-:W-:Y:S01]  /*0c60*/  BSSY.RECONVERGENT B1, `(.L_x_21) ;  /* 0x0000019000017945 */ /* 0x000fe20003800200 */
[----:B------:R-:W-:-:S03]  /*0c70*/  IMAD.MOV.U32 R3, RZ, RZ, RZ ;  /* 0x000000ffff037224 */ /* 0x000fc600078e00ff */
[----:B------:R-:W-:Y:S05]  /*0c80*/  @P1 BRA `(.L_x_22) ;  /* 0x0000000000581947 */ /* 0x000fea0003800000 */
[----:B------:R-:W1:Y:S01]  /*0c90*/  S2UR UR7, SR_CgaCtaId ;  /* 0x00000000000779c3 */ /* 0x000e620000008800 */
[----:B------:R-:W-:Y:S01]  /*0ca0*/  UMOV UR6, 0x400 ;  /* 0x0000040000067882 */ /* 0x000fe20000000000 */
[----:B------:R-:W-:Y:S01]  /*0cb0*/  BSSY.RECONVERGENT B2, `(.L_x_22) ;  /* 0x0000013000027945 */ /* 0x000fe20003800200 */
[----:B-1----:R-:W-:-:S06]  /*0cc0*/  ULEA UR6, UR7, UR6, 0x18 ;  /* 0x0000000607067291 */ /* 0x002fcc000f8ec0ff */
[----:B0-----:R-:W-:-:S05]  /*0cd0*/  LEA R3, R10, UR6, 0x2 ;  /* 0x000000060a037c11 */ /* 0x001fca000f8e10ff */
[----:B------:R-:W-:Y:S04]  /*0ce0*/  LDS R12, [R3+0x4] ;  /* 0x00000400030c7984 */ /* 0x000fe80000000800 */
[----:B------:R-:W0:Y:S02]  /*0cf0*/  LDS R13, [R3] ;  /* 0x00000000030d7984 */ /* 0x000e240000000800 */
[--C-:B0-----:R-:W-:Y:S01]  /*0d00*/  FADD R12, R12, -R13.reuse ;  /* 0x8000000d0c0c7221 */ /* 0x101fe20000000000 */
[----:B------:R-:W-:-:S04]  /*0d10*/  FADD R0, R0, -R13 ;  /* 0x8000000d00007221 */ /* 0x000fc80000000000 */
[----:B------:R-:W-:-:S04]  /*0d20*/  FMNMX R17, R12, 9.9999999392252902908e-09, !PT ;  /* 0x322bcc770c117809 */ /* 0x000fc80007800000 */
[----:B------:R-:W0:Y:S08]  /*0d30*/  MUFU.RCP R12, R17 ;  /* 0x00000011000c7308 */ /* 0x000e300000001000 */
[----:B------:R-:W1:Y:S01]  /*0d40*/  FCHK P0, R0, R17 ;  /* 0x0000001100007302 */ /* 0x000e620000000000 */
[----:B0-----:R-:W-:-:S04]  /*0d50*/  FFMA R15, -R17, R12, 1 ;  /* 0x3f800000110f7423 */ /* 0x001fc8000000010c */
[----:B------:R-:W-:-:S04]  /*0d60*/  FFMA R15, R12, R15, R12 ;  /* 0x0000000f0c0f7223 */ /* 0x000fc8000000000c */
[----:B------:R-:W-:-:S04]  /*0d70*/  FFMA R12, R0, R15, RZ ;  /* 0x0000000f000c7223 */ /* 0x000fc800000000ff */
[----:B------:R-:W-:-:S04]  /*0d80*/  FFMA R13, -R17, R12, R0 ;  /* 0x0000000c110d7223 */ /* 0x000fc80000000100 */
[----:B------:R-:W-:Y:S01]  /*0d90*/  FFMA R3, R15, R13, R12 ;  /* 0x0000000d0f037223 */ /* 0x000fe2000000000c */
[----:B-1----:R-:W-:Y:S06]  /*0da0*/  @!P0 BRA `(.L_x_23) ;  /* 0x00000000000c8947 */ /* 0x002fec0003800000 */
[----:B------:R-:W-:Y:S01]  /*0db0*/  IMAD.MOV.U32 R3, RZ, RZ, R17 ;  /* 0x000000ffff037224 */ /* 0x000fe200078e0011 */
[----:B------:R-:W-:-:S07]  /*0dc0*/  MOV R12, 0xde0 ;  /* 0x00000de0000c7802 */ /* 0x000fce0000000f00 */
[----:B------:R-:W-:Y:S05]  /*0dd0*/  CALL.REL.NOINC `($__internal_0_$__cuda_sm3x_div_rn_noftz_f32_slowpath) ;  /* 0x0000000800047944 */ /* 0x000fea0003c00000 */
.L_x_23:
[----:B------:R-:W-:Y:S05]  /*0de0*/  BSYNC.RECONVERGENT B2 ;  /* 0x0000000000027941 */ /* 0x000fea0003800200 */
.L_x_22:
[----:B------:R-:W-:Y:S05]  /*0df0*/  BSYNC.RECONVERGENT B1 ;  /* 0x0000000000017941 */ /* 0x000fea0003800200 */
.L_x_21:
[----:B------:R-:W1:Y:S01]  /*0e00*/  LDC R0, c[0x0][0x3ac] ;  /* 0x0000eb00ff007b82 */ /* 0x000e620000000800 */
[----:B------:R-:W-:Y:S01]  /*0e10*/  UMOV UR6, 0xffffffff ;  /* 0xffffffff00067882 */ /* 0x000fe20000000000 */
[----:B-1----:R-:W-:Y:S02]  /*0e20*/  ISETP.GE.AND P1, PT, R7, R0, PT ;  /* 0x000000000700720c */ /* 0x002fe40003f26270 */
[----:B------:R-:W-:Y:S11]  /*0e30*/  BRA.DIV UR6, `(.L_x_24) ;  /* 0x0000000606947947 */ /* 0x000ff6000b800000 */
[----:B------:R-:W1:Y:S02]  /*0e40*/  SHFL.IDX PT, R3, R3, RZ, 0x1f ;  /* 0x00001fff03037589 */ /* 0x000e6400000e0000 */
.L_x_47:
[----:B------:R-:W0:Y:S01]  /*0e50*/  LDCU UR6, c[0x0][0x3a4] ;  /* 0x00007480ff0677ac */ /* 0x000e220008000800 */
[----:B------:R-:W-:Y:S01]  /*0e60*/  BSSY.RECONVERGENT B1, `(.L_x_25) ;  /* 0x0000025000017945 */ /* 0x000fe20003800200 */
[----:B0-----:R-:W-:-:S03]  /*0e70*/  IMAD R19, R5, UR6, R10 ;  /* 0x0000000605137c24 */ /* 0x001fc6000f8e020a */
[----:B------:R-:W-:Y:S05]  /*0e80*/  @P1 BRA `(.L_x_26) ;  /* 0x0000000000881947 */ /* 0x000fea0003800000 */
[-C--:B------:R-:W-:Y:S02]  /*0e90*/  IMAD R19, R19, R0.reuse, RZ ;  /* 0x0000000013137224 */ /* 0x080fe400078e02ff */
[----:B-1----:R-:W-:Y:S01]  /*0ea0*/  FADD R10, -R3, 1 ;  /* 0x3f800000030a7421 */ /* 0x002fe20000000100 */
[----:B------:R-:W-:Y:S02]  /*0eb0*/  IMAD R8, R8, R0, RZ ;  /* 0x0000000008087224 */ /* 0x000fe400078e02ff */
[----:B------:R-:W-:Y:S01]  /*0ec0*/  IMAD.IADD R20, R19, 0x1, R0 ;  /* 0x0000000113147824 */ /* 0x000fe200078e0200 */
[----:B------:R-:W-:Y:S01]  /*0ed0*/  SHF.R.S32.HI R23, RZ, 0x1f, R19 ;  /* 0x0000001fff177819 */ /* 0x000fe20000011413 */
[----:B------:R-:W-:Y:S01]  /*0ee0*/  IMAD.MOV.U32 R25, RZ, RZ, R7 ;  /* 0x000000ffff197224 */ /* 0x000fe200078e0007 */
[----:B------:R-:W-:Y:S02]  /*0ef0*/  SHF.R.S32.HI R22, RZ, 0x1f, R8 ;  /* 0x0000001fff167819 */ /* 0x000fe40000011408 */
[----:B------:R-:W-:-:S07]  /*0f00*/  SHF.R.S32.HI R21, RZ, 0x1f, R20 ;  /* 0x0000001fff157819 */ /* 0x000fce0000011414 */
.L_x_27:
[----:B0-----:R-:W0:Y:S01]  /*0f10*/  LDCU.64 UR6, c[0x0][0x380] ;  /* 0x00007000ff0677ac */ /* 0x001e220008000a00 */
[----:B------:R-:W-:Y:S02]  /*0f20*/  SHF.R.S32.HI R16, RZ, 0x1f, R25 ;  /* 0x0000001fff107819 */ /* 0x000fe40000011419 */
[-C--:B------:R-:W-:Y:S02]  /*0f30*/  IADD3 R13, P0, PT, R19, R25.reuse, RZ ;  /* 0x00000019130d7210 */ /* 0x080fe40007f1e0ff */
[----:B------:R-:W-:-:S03]  /*0f40*/  IADD3 R15, P1, PT, R20, R25, RZ ;  /* 0x00000019140f7210 */ /* 0x000fc60007f3e0ff */
[----:B------:R-:W-:Y:S01]  /*0f50*/  IMAD.X R26, R23, 0x1, R16, P0 ;  /* 0x00000001171a7824 */ /* 0x000fe200000e0610 */
[----:B------:R-:W-:Y:S02]  /*0f60*/  IADD3.X R24, PT, PT, R21, R16, RZ, P1, !PT ;  /* 0x0000001015187210 */ /* 0x000fe40000ffe4ff */
        /* <DEDUP_REMOVED lines=10> */
[----:B------:R-:W-:Y:S01]  /*1010*/  IADD3 R17, P0, PT, R8, R25, RZ ;  /* 0x0000001908117210 */ /* 0x000fe20007f1e0ff */
[----:B------:R-:W-:Y:S02]  /*1020*/  VIADD R25, R25, UR8 ;  /* 0x0000000819197c36 */ /* 0x000fe40008000000 */
        /* <DEDUP_REMOVED lines=8> */
.L_x_26:
[----:B------:R-:W-:Y:S05]  /*10b0*/  BSYNC.RECONVERGENT B1 ;  /* 0x0000000000017941 */ /* 0x000fea0003800200 */
.L_x_25:
[----:B------:R-:W-:Y:S05]  /*10c0*/  @!P3 BRA `(.L_x_6) ;  /* 0xfffffff80050b947 */ /* 0x000fea000383ffff */
.L_x_5:
[----:B------:R-:W-:Y:S05]  /*10d0*/  BSYNC B0 ;  /* 0x0000000000007941 */ /* 0x000fea0003800000 */
.L_x_4:
[----:B------:R-:W-:-:S03]  /*10e0*/  UMOV UR6, 0xffffffff ;  /* 0xffffffff00067882 */ /* 0x000fc60000000000 */
[----:B------:R-:W-:Y:S05]  /*10f0*/  BRA.DIV UR6, `(.L_x_28) ;  /* 0x00000006060c7947 */ /* 0x000fea000b800000 */
[----:B------:R-:W-:Y:S06]  /*1100*/  BAR.SYNC.DEFER_BLOCKING 0x0 ;  /* 0x0000000000007b1d */ /* 0x000fec0000010000 */
.L_x_50:
[----:B------:R-:W-:Y:S05]  /*1110*/  @!P2 BRA `(.L_x_29) ;  /* 0xffffffec00fca947 */ /* 0x000fea000383ffff */
[----:B------:R-:W-:Y:S05]  /*1120*/  EXIT ;  /* 0x000000000000794d */ /* 0x000fea0003800000 */
.L_x_3:
[----:B------:R-:W-:Y:S01]  /*1130*/  BSSY B0, `(.L_x_30) ;  /* 0x000000a000007945 */ /* 0x000fe20003800000 */
[----:B------:R-:W-:Y:S01]  /*1140*/  IMAD.MOV.U32 R0, RZ, RZ, 0x0 ;  /* 0x00000000ff007424 */ /* 0x000fe200078e00ff */
[----:B------:R-:W-:Y:S01]  /*1150*/  MOV R3, 0xffffffff ;  /* 0xffffffff00037802 */ /* 0x000fe20000000f00 */
[----:B------:R-:W-:-:S07]  /*1160*/  IMAD.MOV.U32 R8, RZ, RZ, 0x0 ;  /* 0x00000000ff087424 */ /* 0x000fce00078e00ff */
[----:B0-----:R-:W-:Y:S05]  /*1170*/  WARPSYNC.COLLECTIVE.ALL `(.L_x_31) ;  /* 0x0000000000147948 */ /* 0x001fea0003c00000 */
[----:B------:R-:W-:-:S04]  /*1180*/  SHF.L.U32 R8, R8, 0x10, RZ ;  /* 0x0000001008087819 */ /* 0x000fc800000006ff */
[----:B------:R-:W-:-:S05]  /*1190*/  LOP3.LUT R8, R8, 0xf, R0, 0xf8, !PT ;  /* 0x0000000f08087812 */ /* 0x000fca00078ef800 */
[----:B------:R1:W-:Y:S02]  /*11a0*/  BAR.SYNC.DEFER_BLOCKING R8, R8 ;  /* 0x000000080000731d */ /* 0x0003e40000010000 */
[----:B-1----:R-:W-:-:S04]  /*11b0*/  SHF.R.U32 R8, R8, 0x10, RZ ;  /* 0x0000001008087819 */ /* 0x002fc800000016ff */
[----:B0-----:R-:W-:Y:S05]  /*11c0*/  ENDCOLLECTIVE ;  /* 0x000000000000791b */ /* 0x001fea0003800000 */
.L_x_31:
[----:B------:R-:W-:Y:S05]  /*11d0*/  BSYNC B0 ;  /* 0x0000000000007941 */ /* 0x000fea0003800000 */
.L_x_30:
[----:B------:R-:W-:Y:S05]  /*11e0*/  BRA `(.L_x_32) ;  /* 0xfffffff000a47947 */ /* 0x000fea000383ffff */
.L_x_8:
[----:B------:R-:W-:Y:S01]  /*11f0*/  BSSY B2, `(.L_x_33) ;  /* 0x0000008000027945 */ /* 0x000fe20003800000 */
[----:B------:R-:W-:Y:S02]  /*1200*/  IMAD.MOV.U32 R12, RZ, RZ, RZ ;  /* 0x000000ffff0c7224 */ /* 0x000fe400078e00ff */
[----:B------:R-:W-:Y:S02]  /*1210*/  IMAD.MOV.U32 R16, RZ, RZ, RZ ;  /* 0x000000ffff107224 */ /* 0x000fe400078e00ff */
[----:B------:R-:W-:Y:S02]  /*1220*/  IMAD.MOV.U32 R17, RZ, RZ, 0x1f ;  /* 0x0000001fff117424 */ /* 0x000fe400078e00ff */
[----:B------:R-:W-:-:S07]  /*1230*/  IMAD.MOV.U32 R3, RZ, RZ, -0x1 ;  /* 0xffffffffff037424 */ /* 0x000fce00078e00ff */
[----:B0-----:R-:W-:Y:S05]  /*1240*/  WARPSYNC.COLLECTIVE R3, `(.L_x_34) ;  /* 0x0000000003087348 */ /* 0x001fea0003c00000 */
[----:B------:R1:W2:Y:S02]  /*1250*/  SHFL.IDX P0, R3, R12, R16, R17 ;  /* 0x000000100c037389 */ /* 0x0002a40000000011 */
[----:B012---:R-:W-:Y:S05]  /*1260*/  ENDCOLLECTIVE ;  /* 0x000000000000791b */ /* 0x007fea0003800000 */
.L_x_34:
[----:B------:R-:W-:Y:S05]  /*1270*/  BSYNC B2 ;  /* 0x0000000000027941 */ /* 0x000fea0003800000 */
.L_x_33:
[----:B------:R-:W-:Y:S01]  /*1280*/  IMAD.MOV.U32 R10, RZ, RZ, R3 ;  /* 0x000000ffff0a7224 */ /* 0x000fe200078e0003 */
[----:B------:R-:W-:Y:S06]  /*1290*/  BRA `(.L_x_35) ;  /* 0xfffffff000a47947 */ /* 0x000fec000383ffff */
.L_x_12:
[----:B------:R-:W-:Y:S01]  /*12a0*/  HFMA2 R16, -RZ, RZ, 0, 0 ;  /* 0x00000000ff107431 */ /* 0x000fe200000001ff */
[----:B------:R-:W-:Y:S01]  /*12b0*/  BSSY B2, `(.L_x_36) ;  /* 0x0000007000027945 */ /* 0x000fe20003800000 */
[----:B------:R-:W-:Y:S02]  /*12c0*/  IMAD.MOV.U32 R12, RZ, RZ, R3 ;  /* 0x000000ffff0c7224 */ /* 0x000fe400078e0003 */
[----:B------:R-:W-:Y:S02]  /*12d0*/  IMAD.MOV.U32 R17, RZ, RZ, 0x1f ;  /* 0x0000001fff117424 */ /* 0x000fe400078e00ff */
[----:B------:R-:W-:-:S07]  /*12e0*/  IMAD.MOV.U32 R3, RZ, RZ, -0x1 ;  /* 0xffffffffff037424 */ /* 0x000fce00078e00ff */
[----:B------:R-:W-:Y:S05]  /*12f0*/  WARPSYNC.COLLECTIVE R3, `(.L_x_37) ;  /* 0x0000000003087348 */ /* 0x000fea0003c00000 */
[----:B------:R0:W1:Y:S02]  /*1300*/  SHFL.IDX P0, R3, R12, R16, R17 ;  /* 0x000000100c037389 */ /* 0x0000640000000011 */
[----:B01----:R-:W-:Y:S05]  /*1310*/  ENDCOLLECTIVE ;  /* 0x000000000000791b */ /* 0x003fea0003800000 */
.L_x_37:
[----:B------:R-:W-:Y:S05]  /*1320*/  BSYNC B2 ;  /* 0x0000000000027941 */ /* 0x000fea0003800000 */
.L_x_36:
[----:B------:R-:W-:Y:S05]  /*1330*/  BRA `(.L_x_38) ;  /* 0xfffffff4000c7947 */ /* 0x000fea000383ffff */
.L_x_18:
[----:B------:R-:W-:Y:S01]  /*1340*/  BSSY B2, `(.L_x_39) ;  /* 0x0000008000027945 */ /* 0x000fe20003800000 */
[----:B------:R-:W-:Y:S02]  /*1350*/  IMAD.MOV.U32 R12, RZ, RZ, R3 ;  /* 0x000000ffff0c7224 */ /* 0x000fe400078e0003 */
[----:B------:R-:W-:Y:S02]  /*1360*/  IMAD.MOV.U32 R16, RZ, RZ, RZ ;  /* 0x000000ffff107224 */ /* 0x000fe400078e00ff */
[----:B------:R-:W-:Y:S02]  /*1370*/  IMAD.MOV.U32 R17, RZ, RZ, 0x1f ;  /* 0x0000001fff117424 */ /* 0x000fe400078e00ff */
[----:B------:R-:W-:-:S07]  /*1380*/  IMAD.MOV.U32 R3, RZ, RZ, -0x1 ;  /* 0xffffffffff037424 */ /* 0x000fce00078e00ff */
[----:B------:R-:W-:Y:S05]  /*1390*/  WARPSYNC.COLLECTIVE R3, `(.L_x_40) ;  /* 0x0000000003087348 */ /* 0x000fea0003c00000 */
[----:B------:R0:W1:Y:S02]  /*13a0*/  SHFL.IDX P0, R3, R12, R16, R17 ;  /* 0x000000100c037389 */ /* 0x0000640000000011 */
[----:B01----:R-:W-:Y:S05]  /*13b0*/  ENDCOLLECTIVE ;  /* 0x000000000000791b */ /* 0x003fea0003800000 */
.L_x_40:
[----:B------:R-:W-:Y:S05]  /*13c0*/  BSYNC B2 ;  /* 0x0000000000027941 */ /* 0x000fea0003800000 */
.L_x_39:
[----:B------:R-:W-:Y:S05]  /*13d0*/  BRA `(.L_x_41) ;  /* 0xfffffff400f47947 */ /* 0x000fea000383ffff */
.L_x_20:
[----:B------:R-:W-:Y:S01]  /*13e0*/  BSSY B1, `(.L_x_42) ;  /* 0x0000008000017945 */ /* 0x000fe20003800000 */
[----:B------:R-:W-:Y:S01]  /*13f0*/  MOV R12, R10 ;  /* 0x0000000a000c7202 */ /* 0x000fe20000000f00 */
[----:B------:R-:W-:Y:S02]  /*1400*/  IMAD.MOV.U32 R16, RZ, RZ, RZ ;  /* 0x000000ffff107224 */ /* 0x000fe400078e00ff */
[----:B------:R-:W-:Y:S02]  /*1410*/  IMAD.MOV.U32 R17, RZ, RZ, 0x1f ;  /* 0x0000001fff117424 */ /* 0x000fe400078e00ff */
[----:B------:R-:W-:-:S07]  /*1420*/  IMAD.MOV.U32 R3, RZ, RZ, -0x1 ;  /* 0xffffffffff037424 */ /* 0x000fce00078e00ff */
[----:B------:R-:W-:Y:S05]  /*1430*/  WARPSYNC.COLLECTIVE R3, `(.L_x_43) ;  /* 0x0000000003087348 */ /* 0x000fea0003c00000 */
[----:B------:R0:W1:Y:S02]  /*1440*/  SHFL.IDX P0, R3, R12, R16, R17 ;  /* 0x000000100c037389 */ /* 0x0000640000000011 */
[----:B01----:R-:W-:Y:S05]  /*1450*/  ENDCOLLECTIVE ;  /* 0x000000000000791b */ /* 0x003fea0003800000 */
.L_x_43:
[----:B------:R-:W-:Y:S05]  /*1460*/  BSYNC B1 ;  /* 0x0000000000017941 */ /* 0x000fea0003800000 */
.L_x_42:
[----:B------:R-:W-:Y:S01]  /*1470*/  IMAD.MOV.U32 R10, RZ, RZ, R3 ;  /* 0x000000ffff0a7224 */ /* 0x000fe200078e0003 */
[----:B------:R-:W-:Y:S06]  /*1480*/  BRA `(.L_x_44) ;  /* 0xfffffff400f47947 */ /* 0x000fec000383ffff */
.L_x_24:
[----:B------:R-:W-:Y:S01]  /*1490*/  HFMA2 R16, -RZ, RZ, 0, 0 ;  /* 0x00000000ff107431 */ /* 0x000fe200000001ff */
[----:B------:R-:W-:Y:S01]  /*14a0*/  BSSY B1, `(.L_x_45) ;  /* 0x0000007000017945 */ /* 0x000fe20003800000 */
[----:B------:R-:W-:Y:S02]  /*14b0*/  IMAD.MOV.U32 R12, RZ, RZ, R3 ;  /* 0x000000ffff0c7224 */ /* 0x000fe400078e0003 */
[----:B------:R-:W-:Y:S02]  /*14c0*/  IMAD.MOV.U32 R17, RZ, RZ, 0x1f ;  /* 0x0000001fff117424 */ /* 0x000fe400078e00ff */
[----:B------:R-:W-:-:S07]  /*14d0*/  IMAD.MOV.U32 R3, RZ, RZ, -0x1 ;  /* 0xffffffffff037424 */ /* 0x000fce00078e00ff */
[----:B0-----:R-:W-:Y:S05]  /*14e0*/  WARPSYNC.COLLECTIVE R3, `(.L_x_46) ;  /* 0x0000000003087348 */ /* 0x001fea0003c00000 */
[----:B------:R1:W2:Y:S02]  /*14f0*/  SHFL.IDX P0, R3, R12, R16, R17 ;  /* 0x000000100c037389 */ /* 0x0002a40000000011 */
[----:B012---:R-:W-:Y:S05]  /*1500*/  ENDCOLLECTIVE ;  /* 0x000000000000791b */ /* 0x007fea0003800000 */
.L_x_46:
[----:B------:R-:W-:Y:S05]  /*1510*/  BSYNC B1 ;  /* 0x0000000000017941 */ /* 0x000fea0003800000 */
.L_x_45:
[----:B------:R-:W-:Y:S05]  /*1520*/  BRA `(.L_x_47) ;  /* 0xfffffff800487947 */ /* 0x000fea000383ffff */
.L_x_28:
[----:B------:R-:W-:Y:S01]  /*1530*/  BSSY B0, `(.L_x_48) ;  /* 0x000000a000007945 */ /* 0x000fe20003800000 */
[----:B------:R-:W-:Y:S02]  /*1540*/  IMAD.MOV.U32 R0, RZ, RZ, 0x0 ;  /* 0x00000000ff007424 */ /* 0x000fe400078e00ff */
[----:B------:R-:W-:Y:S02]  /*1550*/  IMAD.MOV.U32 R8, RZ, RZ, 0x0 ;  /* 0x00000000ff087424 */ /* 0x000fe400078e00ff */
[----:B01----:R-:W-:-:S07]  /*1560*/  IMAD.MOV.U32 R3, RZ, RZ, -0x1 ;  /* 0xffffffffff037424 */ /* 0x003fce00078e00ff */
[----:B------:R-:W-:Y:S05]  /*1570*/  WARPSYNC.COLLECTIVE.ALL `(.L_x_49) ;  /* 0x0000000000147948 */ /* 0x000fea0003c00000 */
[----:B------:R-:W-:-:S04]  /*1580*/  SHF.L.U32 R8, R8, 0x10, RZ ;  /* 0x0000001008087819 */ /* 0x000fc800000006ff */
[----:B------:R-:W-:-:S05]  /*1590*/  LOP3.LUT R8, R8, 0xf, R0, 0xf8, !PT ;  /* 0x0000000f08087812 */ /* 0x000fca00078ef800 */
[----:B------:R0:W-:Y:S02]  /*15a0*/  BAR.SYNC.DEFER_BLOCKING R8, R8 ;  /* 0x000000080000731d */ /* 0x0001e40000010000 */
[----:B0-----:R-:W-:-:S04]  /*15b0*/  SHF.R.U32 R8, R8, 0x10, RZ ;  /* 0x0000001008087819 */ /* 0x001fc800000016ff */
[----:B------:R-:W-:Y:S05]  /*15c0*/  ENDCOLLECTIVE ;  /* 0x000000000000791b */ /* 0x000fea0003800000 */
.L_x_49:
[----:B------:R-:W-:Y:S05]  /*15d0*/  BSYNC B0 ;  /* 0x0000000000007941 */ /* 0x000fea0003800000 */
.L_x_48:
[----:B------:R-:W-:Y:S05]  /*15e0*/  BRA `(.L_x_50) ;  /* 0xfffffff800c87947 */ /* 0x000fea000383ffff */
        .weak           $__internal_0_$__cuda_sm3x_div_rn_noftz_f32_slowpath
        .type           $__internal_0_$__cuda_sm3x_div_rn_noftz_f32_slowpath,@function
        .size           $__internal_0_$__cuda_sm3x_div_rn_noftz_f32_slowpath,(.L_x_63 - $__internal_0_$__cuda_sm3x_div_rn_noftz_f32_slowpath)
$__internal_0_$__cuda_sm3x_div_rn_noftz_f32_slowpath:
[----:B------:R-:W-:Y:S01]  /*15f0*/  SHF.R.U32.HI R13, RZ, 0x17, R3 ;  /* 0x00000017ff0d7819 */ /* 0x000fe20000011603 */
[----:B------:R-:W-:Y:S01]  /*1600*/  BSSY.RECONVERGENT B4, `(.L_x_51) ;  /* 0x0000062000047945 */ /* 0x000fe20003800200 */
[----:B------:R-:W-:Y:S02]  /*1610*/  SHF.R.U32.HI R14, RZ, 0x17, R0 ;  /* 0x00000017ff0e7819 */ /* 0x000fe40000011600 */
[----:B------:R-:W-:Y:S02]  /*1620*/  LOP3.LUT R13, R13, 0xff, RZ, 0xc0, !PT ;  /* 0x000000ff0d0d7812 */ /* 0x000fe400078ec0ff */
[----:B------:R-:W-:Y:S02]  /*1630*/  LOP3.LUT R15, R14, 0xff, RZ, 0xc0, !PT ;  /* 0x000000ff0e0f7812 */ /* 0x000fe400078ec0ff */
[----:B------:R-:W-:-:S03]  /*1640*/  IADD3 R17, PT, PT, R13, -0x1, RZ ;  /* 0xffffffff0d117810 */ /* 0x000fc60007ffe0ff */
[----:B------:R-:W-:Y:S01]  /*1650*/  VIADD R16, R15, 0xffffffff ;  /* 0xffffffff0f107836 */ /* 0x000fe20000000000 */
[----:B------:R-:W-:-:S04]  /*1660*/  ISETP.GT.U32.AND P0, PT, R17, 0xfd, PT ;  /* 0x000000fd1100780c */ /* 0x000fc80003f04070 */
[----:B------:R-:W-:-:S13]  /*1670*/  ISETP.GT.U32.OR P0, PT, R16, 0xfd, P0 ;  /* 0x000000fd1000780c */ /* 0x000fda0000704470 */
[----:B------:R-:W-:Y:S01]  /*1680*/  @!P0 IMAD.MOV.U32 R14, RZ, RZ, RZ ;  /* 0x000000ffff0e8224 */ /* 0x000fe200078e00ff */
[----:B------:R-:W-:Y:S06]  /*1690*/  @!P0 BRA `(.L_x_52) ;  /* 0x00000000005c8947 */ /* 0x000fec0003800000 */
[----:B------:R-:W-:Y:S02]  /*16a0*/  FSETP.GTU.FTZ.AND P0, PT, |R0|, +INF , PT ;  /* 0x7f8000000000780b */ /* 0x000fe40003f1c200 */
[----:B------:R-:W-:-:S04]  /*16b0*/  FSETP.GTU.FTZ.AND P1, PT, |R3|, +INF , PT ;  /* 0x7f8000000300780b */ /* 0x000fc80003f3c200 */
[----:B------:R-:W-:-:S13]  /*16c0*/  PLOP3.LUT P0, PT, P0, P1, PT, 0xf8, 0x8f ;  /* 0x00000000008f781c */ /* 0x000fda0000703f70 */
[----:B------:R-:W-:Y:S05]  /*16d0*/  @P0 BRA `(.L_x_53) ;  /* 0x00000004004c0947 */ /* 0x000fea0003800000 */
[----:B------:R-:W-:-:S13]  /*16e0*/  LOP3.LUT P0, RZ, R3, 0x7fffffff, R0, 0xc8, !PT ;  /* 0x7fffffff03ff7812 */ /* 0x000fda000780c800 */
[----:B------:R-:W-:Y:S05]  /*16f0*/  @!P0 BRA `(.L_x_54) ;  /* 0x00000004003c8947 */ /* 0x000fea0003800000 */
[C---:B------:R-:W-:Y:S02]  /*1700*/  FSETP.NEU.FTZ.AND P4, PT, |R0|.reuse, +INF , PT ;  /* 0x7f8000000000780b */ /* 0x040fe40003f9d200 */
[----:B------:R-:W-:Y:S02]  /*1710*/  FSETP.NEU.FTZ.AND P1, PT, |R3|, +INF , PT ;  /* 0x7f8000000300780b */ /* 0x000fe40003f3d200 */
[----:B------:R-:W-:-:S11]  /*1720*/  FSETP.NEU.FTZ.AND P0, PT, |R0|, +INF , PT ;  /* 0x7f8000000000780b */ /* 0x000fd60003f1d200 */
[----:B------:R-:W-:Y:S05]  /*1730*/  @!P1 BRA !P4, `(.L_x_54) ;  /* 0x00000004002c9947 */ /* 0x000fea0006000000 */
[----:B------:R-:W-:-:S04]  /*1740*/  LOP3.LUT P4, RZ, R0, 0x7fffffff, RZ, 0xc0, !PT ;  /* 0x7fffffff00ff7812 */ /* 0x000fc8000788c0ff */
[----:B------:R-:W-:-:S13]  /*1750*/  PLOP3.LUT P1, PT, P1, P4, PT, 0x2f, 0xf2 ;  /* 0x0000000000f2781c */ /* 0x000fda0000f28577 */
[----:B------:R-:W-:Y:S05]  /*1760*/  @P1 BRA `(.L_x_55) ;  /* 0x0000000400181947 */ /* 0x000fea0003800000 */
[----:B------:R-:W-:-:S04]  /*1770*/  LOP3.LUT P1, RZ, R3, 0x7fffffff, RZ, 0xc0, !PT ;  /* 0x7fffffff03ff7812 */ /* 0x000fc8000782c0ff */
[----:B------:R-:W-:-:S13]  /*1780*/  PLOP3.LUT P0, PT, P0, P1, PT, 0x2f, 0xf2 ;  /* 0x0000000000f2781c */ /* 0x000fda0000702577 */
[----:B------:R-:W-:Y:S05]  /*1790*/  @P0 BRA `(.L_x_56) ;  /* 0x0000000400000947 */ /* 0x000fea0003800000 */
[----:B------:R-:W-:Y:S02]  /*17a0*/  ISETP.GE.AND P0, PT, R16, RZ, PT ;  /* 0x000000ff1000720c */ /* 0x000fe40003f06270 */
[----:B------:R-:W-:-:S11]  /*17b0*/  ISETP.GE.AND P1, PT, R17, RZ, PT ;  /* 0x000000ff1100720c */ /* 0x000fd60003f26270 */
[----:B------:R-:W-:Y:S02]  /*17c0*/  @P0 IMAD.MOV.U32 R14, RZ, RZ, RZ ;  /* 0x000000ffff0e0224 */ /* 0x000fe400078e00ff */
[----:B------:R-:W-:Y:S01]  /*17d0*/  @!P0 FFMA R0, R0, 1.84467440737095516160e+19, RZ ;  /* 0x5f80000000008823 */ /* 0x000fe200000000ff */
[----:B------:R-:W-:Y:S02]  /*17e0*/  @!P0 IMAD.MOV.U32 R14, RZ, RZ, -0x40 ;  /* 0xffffffc0ff0e8424 */ /* 0x000fe400078e00ff */
[----:B------:R-:W-:Y:S02]  /*17f0*/  @!P1 FFMA R3, R3, 1.84467440737095516160e+19, RZ ;  /* 0x5f80000003039823 */ /* 0x000fe400000000ff */
[----:B------:R-:W-:-:S07]  /*1800*/  @!P1 VIADD R14, R14, 0x40 ;  /* 0x000000400e0e9836 */ /* 0x000fce0000000000 */
.L_x_52:
[----:B------:R-:W-:Y:S01]  /*1810*/  LEA R16, R13, 0xc0800000, 0x17 ;  /* 0xc08000000d107811 */ /* 0x000fe200078eb8ff */
[----:B------:R-:W-:Y:S01]  /*1820*/  VIADD R15, R15, 0xffffff81 ;  /* 0xffffff810f0f7836 */ /* 0x000fe20000000000 */
[----:B------:R-:W-:Y:S02]  /*1830*/  BSSY.RECONVERGENT B5, `(.L_x_57) ;  /* 0x0000035000057945 */ /* 0x000fe40003800200 */
[----:B------:R-:W-:Y:S01]  /*1840*/  IADD3 R17, PT, PT, -R16, R3, RZ ;  /* 0x0000000310117210 */ /* 0x000fe20007ffe1ff */
[C---:B------:R-:W-:Y:S01]  /*1850*/  IMAD R0, R15.reuse, -0x800000, R0 ;  /* 0xff8000000f007824 */ /* 0x040fe200078e0200 */
[----:B------:R-:W-:Y:S02]  /*1860*/  IADD3 R15, PT, PT, R15, 0x7f, -R13 ;  /* 0x0000007f0f0f7810 */ /* 0x000fe40007ffe80d */
[----:B------:R-:W0:Y:S01]  /*1870*/  MUFU.RCP R3, R17 ;  /* 0x0000001100037308 */ /* 0x000e220000001000 */
[----:B------:R-:W-:Y:S02]  /*1880*/  FADD.FTZ R19, -R17, -RZ ;  /* 0x800000ff11137221 */ /* 0x000fe40000010100 */
[----:B------:R-:W-:-:S02]  /*1890*/  IMAD.IADD R15, R15, 0x1, R14 ;  /* 0x000000010f0f7824 */ /* 0x000fc400078e020e */
[----:B0-----:R-:W-:-:S04]  /*18a0*/  FFMA R16, R3, R19, 1 ;  /* 0x3f80000003107423 */ /* 0x001fc80000000013 */
[----:B------:R-:W-:-:S04]  /*18b0*/  FFMA R3, R3, R16, R3 ;  /* 0x0000001003037223 */ /* 0x000fc80000000003 */
[----:B------:R-:W-:-:S04]  /*18c0*/  FFMA R16, R0, R3, RZ ;  /* 0x0000000300107223 */ /* 0x000fc800000000ff */
[----:B------:R-:W-:-:S04]  /*18d0*/  FFMA R20, R19, R16, R0 ;  /* 0x0000001013147223 */ /* 0x000fc80000000000 */
[----:B------:R-:W-:-:S04]  /*18e0*/  FFMA R16, R3, R20, R16 ;  /* 0x0000001403107223 */ /* 0x000fc80000000010 */
[----:B------:R-:W-:-:S04]  /*18f0*/  FFMA R19, R19, R16, R0 ;  /* 0x0000001013137223 */ /* 0x000fc80000000000 */
[----:B------:R-:W-:-:S05]  /*1900*/  FFMA R0, R3, R19, R16 ;  /* 0x0000001303007223 */ /* 0x000fca0000000010 */
[----:B------:R-:W-:-:S04]  /*1910*/  SHF.R.U32.HI R13, RZ, 0x17, R0 ;  /* 0x00000017ff0d7819 */ /* 0x000fc80000011600 */
[----:B------:R-:W-:-:S05]  /*1920*/  LOP3.LUT R13, R13, 0xff, RZ, 0xc0, !PT ;  /* 0x000000ff0d0d7812 */ /* 0x000fca00078ec0ff */
[----:B------:R-:W-:-:S04]  /*1930*/  IMAD.IADD R17, R13, 0x1, R15 ;  /* 0x000000010d117824 */ /* 0x000fc800078e020f */
[----:B------:R-:W-:-:S05]  /*1940*/  VIADD R13, R17, 0xffffffff ;  /* 0xffffffff110d7836 */ /* 0x000fca0000000000 */
[----:B------:R-:W-:-:S13]  /*1950*/  ISETP.GE.U32.AND P0, PT, R13, 0xfe, PT ;  /* 0x000000fe0d00780c */ /* 0x000fda0003f06070 */
[----:B------:R-:W-:Y:S05]  /*1960*/  @!P0 BRA `(.L_x_58) ;  /* 0x0000000000808947 */ /* 0x000fea0003800000 */
[----:B------:R-:W-:-:S13]  /*1970*/  ISETP.GT.AND P0, PT, R17, 0xfe, PT ;  /* 0x000000fe1100780c */ /* 0x000fda0003f04270 */
[----:B------:R-:W-:Y:S05]  /*1980*/  @P0 BRA `(.L_x_59) ;  /* 0x00000000006c0947 */ /* 0x000fea0003800000 */
[----:B------:R-:W-:-:S13]  /*1990*/  ISETP.GE.AND P0, PT, R17, 0x1, PT ;  /* 0x000000011100780c */ /* 0x000fda0003f06270 */
[----:B------:R-:W-:Y:S05]  /*19a0*/  @P0 BRA `(.L_x_60) ;  /* 0x0000000000740947 */ /* 0x000fea0003800000 */
[----:B------:R-:W-:Y:S02]  /*19b0*/  ISETP.GE.AND P0, PT, R17, -0x18, PT ;  /* 0xffffffe81100780c */ /* 0x000fe40003f06270 */
[----:B------:R-:W-:-:S11]  /*19c0*/  LOP3.LUT R0, R0, 0x80000000, RZ, 0xc0, !PT ;  /* 0x8000000000007812 */ /* 0x000fd600078ec0ff */
[----:B------:R-:W-:Y:S05]  /*19d0*/  @!P0 BRA `(.L_x_60) ;  /* 0x0000000000688947 */ /* 0x000fea0003800000 */
[-CC-:B------:R-:W-:Y:S01]  /*19e0*/  FFMA.RZ R13, R3, R19.reuse, R16.reuse ;  /* 0x00000013030d7223 */ /* 0x180fe2000000c010 */
[C---:B------:R-:W-:Y:S02]  /*19f0*/  ISETP.NE.AND P4, PT, R17.reuse, RZ, PT ;  /* 0x000000ff1100720c */ /* 0x040fe40003f85270 */
[----:B------:R-:W-:Y:S02]  /*1a00*/  ISETP.NE.AND P1, PT, R17, RZ, PT ;  /* 0x000000ff1100720c */ /* 0x000fe40003f25270 */
[----:B------:R-:W-:Y:S01]  /*1a10*/  LOP3.LUT R14, R13, 0x7fffff, RZ, 0xc0, !PT ;  /* 0x007fffff0d0e7812 */ /* 0x000fe200078ec0ff */
[CCC-:B------:R-:W-:Y:S01]  /*1a20*/  FFMA.RP R13, R3.reuse, R19.reuse, R16.reuse ;  /* 0x00000013030d7223 */ /* 0x1c0fe20000008010 */
[----:B------:R-:W-:Y:S01]  /*1a30*/  FFMA.RM R16, R3, R19, R16 ;  /* 0x0000001303107223 */ /* 0x000fe20000004010 */
[C---:B------:R-:W-:Y:S01]  /*1a40*/  VIADD R3, R17.reuse, 0x20 ;  /* 0x0000002011037836 */ /* 0x040fe20000000000 */
[----:B------:R-:W-:Y:S02]  /*1a50*/  LOP3.LUT R14, R14, 0x800000, RZ, 0xfc, !PT ;  /* 0x008000000e0e7812 */ /* 0x000fe400078efcff */
[----:B------:R-:W-:-:S02]  /*1a60*/  IADD3 R15, PT, PT, -R17, RZ, RZ ;  /* 0x000000ff110f7210 */ /* 0x000fc40007ffe1ff */
[----:B------:R-:W-:Y:S02]  /*1a70*/  SHF.L.U32 R3, R14, R3, RZ ;  /* 0x000000030e037219 */ /* 0x000fe400000006ff */
[----:B------:R-:W-:Y:S02]  /*1a80*/  FSETP.NEU.FTZ.AND P0, PT, R13, R16, PT ;  /* 0x000000100d00720b */ /* 0x000fe40003f1d000 */
[----:B------:R-:W-:Y:S02]  /*1a90*/  SEL R13, R15, RZ, P4 ;  /* 0x000000ff0f0d7207 */ /* 0x000fe40002000000 */
[----:B------:R-:W-:Y:S02]  /*1aa0*/  ISETP.NE.AND P1, PT, R3, RZ, P1 ;  /* 0x000000ff0300720c */ /* 0x000fe40000f25270 */
[----:B------:R-:W-:Y:S02]  /*1ab0*/  SHF.R.U32.HI R13, RZ, R13, R14 ;  /* 0x0000000dff0d7219 */ /* 0x000fe4000001160e */
[----:B------:R-:W-:-:S02]  /*1ac0*/  PLOP3.LUT P0, PT, P0, P1, PT, 0xf8, 0x8f ;  /* 0x00000000008f781c */ /* 0x000fc40000703f70 */
[----:B------:R-:W-:Y:S02]  /*1ad0*/  SHF.R.U32.HI R14, RZ, 0x1, R13 ;  /* 0x00000001ff0e7819 */ /* 0x000fe4000001160d */
[----:B------:R-:W-:-:S04]  /*1ae0*/  SEL R3, RZ, 0x1, !P0 ;  /* 0x00000001ff037807 */ /* 0x000fc80004000000 */
[----:B------:R-:W-:-:S04]  /*1af0*/  LOP3.LUT R16, R3, 0x1, R14, 0xf8, !PT ;  /* 0x0000000103107812 */ /* 0x000fc800078ef80e */
[----:B------:R-:W-:-:S05]  /*1b00*/  LOP3.LUT R13, R16, R13, RZ, 0xc0, !PT ;  /* 0x0000000d100d7212 */ /* 0x000fca00078ec0ff */
[----:B------:R-:W-:-:S05]  /*1b10*/  IMAD.IADD R13, R14, 0x1, R13 ;  /* 0x000000010e0d7824 */ /* 0x000fca00078e020d */
[----:B------:R-:W-:Y:S01]  /*1b20*/  LOP3.LUT R0, R13, R0, RZ, 0xfc, !PT ;  /* 0x000000000d007212 */ /* 0x000fe200078efcff */
[----:B------:R-:W-:Y:S06]  /*1b30*/  BRA `(.L_x_60) ;  /* 0x0000000000107947 */ /* 0x000fec0003800000 */
.L_x_59:
[----:B------:R-:W-:-:S04]  /*1b40*/  LOP3.LUT R0, R0, 0x80000000, RZ, 0xc0, !PT ;  /* 0x8000000000007812 */ /* 0x000fc800078ec0ff */
[----:B------:R-:W-:Y:S01]  /*1b50*/  LOP3.LUT R0, R0, 0x7f800000, RZ, 0xfc, !PT ;  /* 0x7f80000000007812 */ /* 0x000fe200078efcff */
[----:B------:R-:W-:Y:S06]  /*1b60*/  BRA `(.L_x_60) ;  /* 0x0000000000047947 */ /* 0x000fec0003800000 */
.L_x_58:
[----:B------:R-:W-:-:S07]  /*1b70*/  IMAD R0, R15, 0x800000, R0 ;  /* 0x008000000f007824 */ /* 0x000fce00078e0200 */
.L_x_60:
[----:B------:R-:W-:Y:S05]  /*1b80*/  BSYNC.RECONVERGENT B5 ;  /* 0x0000000000057941 */ /* 0x000fea0003800200 */
.L_x_57:
[----:B------:R-:W-:Y:S05]  /*1b90*/  BRA `(.L_x_61) ;  /* 0x0000000000207947 */ /* 0x000fea0003800000 */
.L_x_56:
[----:B------:R-:W-:-:S04]  /*1ba0*/  LOP3.LUT R0, R3, 0x80000000, R0, 0x48, !PT ;  /* 0x8000000003007812 */ /* 0x000fc800078e4800 */
[----:B------:R-:W-:Y:S01]  /*1bb0*/  LOP3.LUT R0, R0, 0x7f800000, RZ, 0xfc, !PT ;  /* 0x7f80000000007812 */ /* 0x000fe200078efcff */
[----:B------:R-:W-:Y:S06]  /*1bc0*/  BRA `(.L_x_61) ;  /* 0x0000000000147947 */ /* 0x000fec0003800000 */
.L_x_55:
[----:B------:R-:W-:Y:S01]  /*1bd0*/  LOP3.LUT R0, R3, 0x80000000, R0, 0x48, !PT ;  /* 0x8000000003007812 */ /* 0x000fe200078e4800 */
[----:B------:R-:W-:Y:S06]  /*1be0*/  BRA `(.L_x_61) ;  /* 0x00000000000c7947 */ /* 0x000fec0003800000 */
.L_x_54:
[----:B------:R-:W0:Y:S01]  /*1bf0*/  MUFU.RSQ R0, -QNAN ;  /* 0xffc0000000007908 */ /* 0x000e220000001400 */
[----:B------:R-:W-:Y:S05]  /*1c00*/  BRA `(.L_x_61) ;  /* 0x0000000000047947 */ /* 0x000fea0003800000 */
.L_x_53:
[----:B------:R-:W-:-:S07]  /*1c10*/  FADD.FTZ R0, R0, R3 ;  /* 0x0000000300007221 */ /* 0x000fce0000010000 */
.L_x_61:
[----:B------:R-:W-:Y:S05]  /*1c20*/  BSYNC.RECONVERGENT B4 ;  /* 0x0000000000047941 */ /* 0x000fea0003800200 */
.L_x_51:
[----:B------:R-:W-:Y:S02]  /*1c30*/  IMAD.MOV.U32 R13, RZ, RZ, 0x0 ;  /* 0x00000000ff0d7424 */ /* 0x000fe400078e00ff */
[----:B0-----:R-:W-:Y:S02]  /*1c40*/  IMAD.MOV.U32 R3, RZ, RZ, R0 ;  /* 0x000000ffff037224 */ /* 0x001fe400078e0000 */
[----:B------:R-:W-:Y:S05]  /*1c50*/  RET.REL.NODEC R12 `(_Z34trajectory_resample_warp_optimizedI13__nv_bfloat16EvPKT_PKfS5_PS1_iiii) ;  /* 0xffffffe00ce87950 */ /* 0x000fea0003c3ffff */
.L_x_62:
[----:B------:R-:W-:-:S00]  /*1c60*/  BRA `(.L_x_62) ;  /* 0xfffffffc00fc7947 */ /* 0x000fc0000383ffff */
[----:B------:R-:W-:-:S00]  /*1c70*/  NOP ;  /* 0x0000000000007918 */ /* 0x000fc00000000000 */
        /* <DEDUP_REMOVED lines=8> */
.L_x_63:


//--------------------- .nv.shared._Z34trajectory_resample_warp_optimizedI13__nv_bfloat16EvPKT_PKfS5_PS1_iiii --------------------------
	.section	.nv.shared._Z34trajectory_resample_warp_optimizedI13__nv_bfloat16EvPKT_PKfS5_PS1_iiii,"aw",@nobits
	.sectionflags	@""
	.align	16
	.zero		1024


//--------------------- .nv.shared.reserved.0     --------------------------
	.section	.nv.shared.reserved.0,"aw",@nobits
	.weak		__nv_reservedSMEM_offset_0_alias
	.size		__nv_reservedSMEM_offset_0_alias, 0, 64
	.other		__nv_reservedSMEM_offset_0_alias,@"STO_CUDA_RESERVED_SHARED STV_DEFAULT"
__nv_reservedSMEM_offset_0_alias:
	.zero		0
	.zero		64


//--------------------- .nv.constant0._Z34trajectory_resample_warp_optimizedI13__nv_bfloat16EvPKT_PKfS5_PS1_iiii --------------------------
	.section	.nv.constant0._Z34trajectory_resample_warp_optimizedI13__nv_bfloat16EvPKT_PKfS5_PS1_iiii,"a",@progbits
	.sectionflags	@""
	.align	4
.nv.constant0._Z34trajectory_resample_warp_optimizedI13__nv_bfloat16EvPKT_PKfS5_PS1_iiii:
	.zero		944


//--------------------- SYMBOLS --------------------------

	.type		.nv.reservedSmem.offset0,@object
	.size		.nv.reservedSmem.offset0,0x4
	.type		.nv.reservedSmem.cap,@object
	.size		.nv.reservedSmem.cap,0x4
